//
// Generated by NVIDIA NVVM Compiler
//
// Compiler Build ID: CL-36424714
// Cuda compilation tools, release 13.0, V13.0.88
// Based on NVVM 20.0.0
//

.version 9.0
.target sm_100
.address_size 64

	// .globl	_Z6kernelPfS_iiiPiS_

.visible .entry _Z6kernelPfS_iiiPiS_(
	.param .u64 .ptr .align 1 _Z6kernelPfS_iiiPiS__param_0,
	.param .u64 .ptr .align 1 _Z6kernelPfS_iiiPiS__param_1,
	.param .u32 _Z6kernelPfS_iiiPiS__param_2,
	.param .u32 _Z6kernelPfS_iiiPiS__param_3,
	.param .u32 _Z6kernelPfS_iiiPiS__param_4,
	.param .u64 .ptr .align 1 _Z6kernelPfS_iiiPiS__param_5,
	.param .u64 .ptr .align 1 _Z6kernelPfS_iiiPiS__param_6
)
{
	.reg .pred 	%p<39>;
	.reg .b32 	%r<126>;
	.reg .b32 	%f<355>;
	.reg .b64 	%rd<108>;

	ld.param.u64 	%rd29, [_Z6kernelPfS_iiiPiS__param_0];
	ld.param.u64 	%rd32, [_Z6kernelPfS_iiiPiS__param_1];
	ld.param.u32 	%r68, [_Z6kernelPfS_iiiPiS__param_2];
	ld.param.u32 	%r67, [_Z6kernelPfS_iiiPiS__param_4];
	ld.param.u64 	%rd31, [_Z6kernelPfS_iiiPiS__param_6];
	cvta.to.global.u64 	%rd1, %rd32;
	cvta.to.global.u64 	%rd2, %rd31;
	mov.u32 	%r69, %ctaid.x;
	mov.u32 	%r70, %ntid.x;
	mov.u32 	%r71, %tid.x;
	mad.lo.s32 	%r1, %r69, %r70, %r71;
	setp.ge.s32 	%p1, %r1, %r68;
	@%p1 bra 	$L__BB0_50;
	cvta.to.global.u64 	%rd3, %rd29;
	mul.lo.s32 	%r2, %r67, %r1;
	mul.wide.s32 	%rd33, %r2, 4;
	add.s64 	%rd4, %rd3, %rd33;
	setp.lt.s32 	%p2, %r67, 1;
	mov.f32 	%f341, 0f00000000;
	@%p2 bra 	$L__BB0_14;
	and.b32  	%r3, %r67, 15;
	setp.lt.u32 	%p3, %r67, 16;
	mov.f32 	%f341, 0f00000000;
	mov.b32 	%r100, 0;
	@%p3 bra 	$L__BB0_5;
	and.b32  	%r100, %r67, 2147483632;
	mov.f32 	%f341, 0f00000000;
	mov.b32 	%r111, 0;
$L__BB0_4:
	.pragma "nounroll";
	mul.wide.u32 	%rd34, %r111, 4;
	add.s64 	%rd35, %rd4, %rd34;
	ld.global.f32 	%f39, [%rd35];
	add.s64 	%rd36, %rd1, %rd34;
	ld.global.f32 	%f40, [%rd36];
	sub.f32 	%f41, %f39, %f40;
	fma.rn.f32 	%f42, %f41, %f41, %f341;
	ld.global.f32 	%f43, [%rd35+4];
	ld.global.f32 	%f44, [%rd36+4];
	sub.f32 	%f45, %f43, %f44;
	fma.rn.f32 	%f46, %f45, %f45, %f42;
	ld.global.f32 	%f47, [%rd35+8];
	ld.global.f32 	%f48, [%rd36+8];
	sub.f32 	%f49, %f47, %f48;
	fma.rn.f32 	%f50, %f49, %f49, %f46;
	ld.global.f32 	%f51, [%rd35+12];
	ld.global.f32 	%f52, [%rd36+12];
	sub.f32 	%f53, %f51, %f52;
	fma.rn.f32 	%f54, %f53, %f53, %f50;
	ld.global.f32 	%f55, [%rd35+16];
	ld.global.f32 	%f56, [%rd36+16];
	sub.f32 	%f57, %f55, %f56;
	fma.rn.f32 	%f58, %f57, %f57, %f54;
	ld.global.f32 	%f59, [%rd35+20];
	ld.global.f32 	%f60, [%rd36+20];
	sub.f32 	%f61, %f59, %f60;
	fma.rn.f32 	%f62, %f61, %f61, %f58;
	ld.global.f32 	%f63, [%rd35+24];
	ld.global.f32 	%f64, [%rd36+24];
	sub.f32 	%f65, %f63, %f64;
	fma.rn.f32 	%f66, %f65, %f65, %f62;
	ld.global.f32 	%f67, [%rd35+28];
	ld.global.f32 	%f68, [%rd36+28];
	sub.f32 	%f69, %f67, %f68;
	fma.rn.f32 	%f70, %f69, %f69, %f66;
	ld.global.f32 	%f71, [%rd35+32];
	ld.global.f32 	%f72, [%rd36+32];
	sub.f32 	%f73, %f71, %f72;
	fma.rn.f32 	%f74, %f73, %f73, %f70;
	ld.global.f32 	%f75, [%rd35+36];
	ld.global.f32 	%f76, [%rd36+36];
	sub.f32 	%f77, %f75, %f76;
	fma.rn.f32 	%f78, %f77, %f77, %f74;
	ld.global.f32 	%f79, [%rd35+40];
	ld.global.f32 	%f80, [%rd36+40];
	sub.f32 	%f81, %f79, %f80;
	fma.rn.f32 	%f82, %f81, %f81, %f78;
	ld.global.f32 	%f83, [%rd35+44];
	ld.global.f32 	%f84, [%rd36+44];
	sub.f32 	%f85, %f83, %f84;
	fma.rn.f32 	%f86, %f85, %f85, %f82;
	ld.global.f32 	%f87, [%rd35+48];
	ld.global.f32 	%f88, [%rd36+48];
	sub.f32 	%f89, %f87, %f88;
	fma.rn.f32 	%f90, %f89, %f89, %f86;
	ld.global.f32 	%f91, [%rd35+52];
	ld.global.f32 	%f92, [%rd36+52];
	sub.f32 	%f93, %f91, %f92;
	fma.rn.f32 	%f94, %f93, %f93, %f90;
	ld.global.f32 	%f95, [%rd35+56];
	ld.global.f32 	%f96, [%rd36+56];
	sub.f32 	%f97, %f95, %f96;
	fma.rn.f32 	%f98, %f97, %f97, %f94;
	ld.global.f32 	%f99, [%rd35+60];
	ld.global.f32 	%f100, [%rd36+60];
	sub.f32 	%f101, %f99, %f100;
	fma.rn.f32 	%f341, %f101, %f101, %f98;
	add.s32 	%r111, %r111, 16;
	setp.eq.s32 	%p4, %r111, %r100;
	@%p4 bra 	$L__BB0_5;
	bra.uni 	$L__BB0_4;
$L__BB0_5:
	setp.eq.s32 	%p5, %r3, 0;
	@%p5 bra 	$L__BB0_14;
	and.b32  	%r6, %r67, 7;
	setp.lt.u32 	%p6, %r3, 8;
	@%p6 bra 	$L__BB0_8;
	mul.wide.u32 	%rd37, %r100, 4;
	add.s64 	%rd38, %rd4, %rd37;
	ld.global.f32 	%f103, [%rd38];
	add.s64 	%rd39, %rd1, %rd37;
	ld.global.f32 	%f104, [%rd39];
	sub.f32 	%f105, %f103, %f104;
	fma.rn.f32 	%f106, %f105, %f105, %f341;
	ld.global.f32 	%f107, [%rd38+4];
	ld.global.f32 	%f108, [%rd39+4];
	sub.f32 	%f109, %f107, %f108;
	fma.rn.f32 	%f110, %f109, %f109, %f106;
	ld.global.f32 	%f111, [%rd38+8];
	ld.global.f32 	%f112, [%rd39+8];
	sub.f32 	%f113, %f111, %f112;
	fma.rn.f32 	%f114, %f113, %f113, %f110;
	ld.global.f32 	%f115, [%rd38+12];
	ld.global.f32 	%f116, [%rd39+12];
	sub.f32 	%f117, %f115, %f116;
	fma.rn.f32 	%f118, %f117, %f117, %f114;
	ld.global.f32 	%f119, [%rd38+16];
	ld.global.f32 	%f120, [%rd39+16];
	sub.f32 	%f121, %f119, %f120;
	fma.rn.f32 	%f122, %f121, %f121, %f118;
	ld.global.f32 	%f123, [%rd38+20];
	ld.global.f32 	%f124, [%rd39+20];
	sub.f32 	%f125, %f123, %f124;
	fma.rn.f32 	%f126, %f125, %f125, %f122;
	ld.global.f32 	%f127, [%rd38+24];
	ld.global.f32 	%f128, [%rd39+24];
	sub.f32 	%f129, %f127, %f128;
	fma.rn.f32 	%f130, %f129, %f129, %f126;
	ld.global.f32 	%f131, [%rd38+28];
	ld.global.f32 	%f132, [%rd39+28];
	sub.f32 	%f133, %f131, %f132;
	fma.rn.f32 	%f341, %f133, %f133, %f130;
	add.s32 	%r100, %r100, 8;
$L__BB0_8:
	setp.eq.s32 	%p7, %r6, 0;
	@%p7 bra 	$L__BB0_14;
	and.b32  	%r9, %r67, 3;
	setp.lt.u32 	%p8, %r6, 4;
	@%p8 bra 	$L__BB0_11;
	mul.wide.u32 	%rd40, %r100, 4;
	add.s64 	%rd41, %rd4, %rd40;
	ld.global.f32 	%f135, [%rd41];
	add.s64 	%rd42, %rd1, %rd40;
	ld.global.f32 	%f136, [%rd42];
	sub.f32 	%f137, %f135, %f136;
	fma.rn.f32 	%f138, %f137, %f137, %f341;
	ld.global.f32 	%f139, [%rd41+4];
	ld.global.f32 	%f140, [%rd42+4];
	sub.f32 	%f141, %f139, %f140;
	fma.rn.f32 	%f142, %f141, %f141, %f138;
	ld.global.f32 	%f143, [%rd41+8];
	ld.global.f32 	%f144, [%rd42+8];
	sub.f32 	%f145, %f143, %f144;
	fma.rn.f32 	%f146, %f145, %f145, %f142;
	ld.global.f32 	%f147, [%rd41+12];
	ld.global.f32 	%f148, [%rd42+12];
	sub.f32 	%f149, %f147, %f148;
	fma.rn.f32 	%f341, %f149, %f149, %f146;
	add.s32 	%r100, %r100, 4;
$L__BB0_11:
	setp.eq.s32 	%p9, %r9, 0;
	@%p9 bra 	$L__BB0_14;
	mov.b32 	%r104, 0;
$L__BB0_13:
	.pragma "nounroll";
	mul.wide.u32 	%rd43, %r100, 4;
	add.s64 	%rd44, %rd4, %rd43;
	ld.global.f32 	%f150, [%rd44];
	add.s64 	%rd45, %rd1, %rd43;
	ld.global.f32 	%f151, [%rd45];
	sub.f32 	%f152, %f150, %f151;
	fma.rn.f32 	%f341, %f152, %f152, %f341;
	add.s32 	%r100, %r100, 1;
	add.s32 	%r104, %r104, 1;
	setp.ne.s32 	%p10, %r104, %r9;
	@%p10 bra 	$L__BB0_13;
$L__BB0_14:
	ld.param.u32 	%r97, [_Z6kernelPfS_iiiPiS__param_3];
	setp.lt.s32 	%p11, %r97, 2;
	mov.b32 	%r120, 0;
	@%p11 bra 	$L__BB0_37;
	setp.lt.s32 	%p12, %r67, 1;
	@%p12 bra 	$L__BB0_31;
	and.b32  	%r16, %r67, 15;
	and.b32  	%r17, %r67, 7;
	and.b32  	%r18, %r67, 3;
	mov.b32 	%r120, 0;
	mov.b32 	%r105, 1;
$L__BB0_17:
	setp.lt.u32 	%p19, %r67, 16;
	mov.f32 	%f350, 0f00000000;
	mov.b32 	%r109, 0;
	@%p19 bra 	$L__BB0_20;
	and.b32  	%r109, %r67, 2147483632;
	neg.s32 	%r107, %r109;
	add.s64 	%rd47, %rd33, %rd3;
	add.s64 	%rd103, %rd47, 32;
	mul.wide.u32 	%rd48, %r105, 4;
	add.s64 	%rd49, %rd1, %rd48;
	add.s64 	%rd102, %rd49, 32;
	mov.f32 	%f350, 0f00000000;
$L__BB0_19:
	.pragma "nounroll";
	ld.global.f32 	%f156, [%rd103+-32];
	ld.global.f32 	%f157, [%rd102+-32];
	sub.f32 	%f158, %f156, %f157;
	fma.rn.f32 	%f159, %f158, %f158, %f350;
	ld.global.f32 	%f160, [%rd103+-28];
	ld.global.f32 	%f161, [%rd102+-28];
	sub.f32 	%f162, %f160, %f161;
	fma.rn.f32 	%f163, %f162, %f162, %f159;
	ld.global.f32 	%f164, [%rd103+-24];
	ld.global.f32 	%f165, [%rd102+-24];
	sub.f32 	%f166, %f164, %f165;
	fma.rn.f32 	%f167, %f166, %f166, %f163;
	ld.global.f32 	%f168, [%rd103+-20];
	ld.global.f32 	%f169, [%rd102+-20];
	sub.f32 	%f170, %f168, %f169;
	fma.rn.f32 	%f171, %f170, %f170, %f167;
	ld.global.f32 	%f172, [%rd103+-16];
	ld.global.f32 	%f173, [%rd102+-16];
	sub.f32 	%f174, %f172, %f173;
	fma.rn.f32 	%f175, %f174, %f174, %f171;
	ld.global.f32 	%f176, [%rd103+-12];
	ld.global.f32 	%f177, [%rd102+-12];
	sub.f32 	%f178, %f176, %f177;
	fma.rn.f32 	%f179, %f178, %f178, %f175;
	ld.global.f32 	%f180, [%rd103+-8];
	ld.global.f32 	%f181, [%rd102+-8];
	sub.f32 	%f182, %f180, %f181;
	fma.rn.f32 	%f183, %f182, %f182, %f179;
	ld.global.f32 	%f184, [%rd103+-4];
	ld.global.f32 	%f185, [%rd102+-4];
	sub.f32 	%f186, %f184, %f185;
	fma.rn.f32 	%f187, %f186, %f186, %f183;
	ld.global.f32 	%f188, [%rd103];
	ld.global.f32 	%f189, [%rd102];
	sub.f32 	%f190, %f188, %f189;
	fma.rn.f32 	%f191, %f190, %f190, %f187;
	ld.global.f32 	%f192, [%rd103+4];
	ld.global.f32 	%f193, [%rd102+4];
	sub.f32 	%f194, %f192, %f193;
	fma.rn.f32 	%f195, %f194, %f194, %f191;
	ld.global.f32 	%f196, [%rd103+8];
	ld.global.f32 	%f197, [%rd102+8];
	sub.f32 	%f198, %f196, %f197;
	fma.rn.f32 	%f199, %f198, %f198, %f195;
	ld.global.f32 	%f200, [%rd103+12];
	ld.global.f32 	%f201, [%rd102+12];
	sub.f32 	%f202, %f200, %f201;
	fma.rn.f32 	%f203, %f202, %f202, %f199;
	ld.global.f32 	%f204, [%rd103+16];
	ld.global.f32 	%f205, [%rd102+16];
	sub.f32 	%f206, %f204, %f205;
	fma.rn.f32 	%f207, %f206, %f206, %f203;
	ld.global.f32 	%f208, [%rd103+20];
	ld.global.f32 	%f209, [%rd102+20];
	sub.f32 	%f210, %f208, %f209;
	fma.rn.f32 	%f211, %f210, %f210, %f207;
	ld.global.f32 	%f212, [%rd103+24];
	ld.global.f32 	%f213, [%rd102+24];
	sub.f32 	%f214, %f212, %f213;
	fma.rn.f32 	%f215, %f214, %f214, %f211;
	ld.global.f32 	%f216, [%rd103+28];
	ld.global.f32 	%f217, [%rd102+28];
	sub.f32 	%f218, %f216, %f217;
	fma.rn.f32 	%f350, %f218, %f218, %f215;
	add.s32 	%r107, %r107, 16;
	add.s64 	%rd103, %rd103, 64;
	add.s64 	%rd102, %rd102, 64;
	setp.ne.s32 	%p20, %r107, 0;
	@%p20 bra 	$L__BB0_19;
$L__BB0_20:
	setp.eq.s32 	%p21, %r16, 0;
	@%p21 bra 	$L__BB0_30;
	add.s32 	%r88, %r16, -1;
	setp.lt.u32 	%p22, %r88, 7;
	@%p22 bra 	$L__BB0_23;
	cvt.u64.u32 	%rd50, %r109;
	mul.wide.u32 	%rd51, %r109, 4;
	add.s64 	%rd52, %rd4, %rd51;
	ld.global.f32 	%f220, [%rd52];
	add.s32 	%r89, %r109, %r105;
	mul.wide.u32 	%rd53, %r89, 4;
	add.s64 	%rd54, %rd1, %rd53;
	ld.global.f32 	%f221, [%rd54];
	sub.f32 	%f222, %f220, %f221;
	fma.rn.f32 	%f223, %f222, %f222, %f350;
	ld.global.f32 	%f224, [%rd52+4];
	cvt.u64.u32 	%rd55, %r105;
	add.s64 	%rd56, %rd50, %rd55;
	shl.b64 	%rd57, %rd56, 2;
	add.s64 	%rd58, %rd1, %rd57;
	ld.global.f32 	%f225, [%rd58+4];
	sub.f32 	%f226, %f224, %f225;
	fma.rn.f32 	%f227, %f226, %f226, %f223;
	ld.global.f32 	%f228, [%rd52+8];
	ld.global.f32 	%f229, [%rd58+8];
	sub.f32 	%f230, %f228, %f229;
	fma.rn.f32 	%f231, %f230, %f230, %f227;
	ld.global.f32 	%f232, [%rd52+12];
	ld.global.f32 	%f233, [%rd58+12];
	sub.f32 	%f234, %f232, %f233;
	fma.rn.f32 	%f235, %f234, %f234, %f231;
	ld.global.f32 	%f236, [%rd52+16];
	ld.global.f32 	%f237, [%rd58+16];
	sub.f32 	%f238, %f236, %f237;
	fma.rn.f32 	%f239, %f238, %f238, %f235;
	ld.global.f32 	%f240, [%rd52+20];
	ld.global.f32 	%f241, [%rd58+20];
	sub.f32 	%f242, %f240, %f241;
	fma.rn.f32 	%f243, %f242, %f242, %f239;
	ld.global.f32 	%f244, [%rd52+24];
	ld.global.f32 	%f245, [%rd58+24];
	sub.f32 	%f246, %f244, %f245;
	fma.rn.f32 	%f247, %f246, %f246, %f243;
	ld.global.f32 	%f248, [%rd52+28];
	ld.global.f32 	%f249, [%rd58+28];
	sub.f32 	%f250, %f248, %f249;
	fma.rn.f32 	%f350, %f250, %f250, %f247;
	add.s32 	%r109, %r109, 8;
$L__BB0_23:
	setp.eq.s32 	%p23, %r17, 0;
	@%p23 bra 	$L__BB0_30;
	add.s32 	%r90, %r17, -1;
	setp.lt.u32 	%p24, %r90, 3;
	@%p24 bra 	$L__BB0_26;
	cvt.u64.u32 	%rd59, %r109;
	mul.wide.u32 	%rd60, %r109, 4;
	add.s64 	%rd61, %rd4, %rd60;
	ld.global.f32 	%f252, [%rd61];
	add.s32 	%r91, %r109, %r105;
	mul.wide.u32 	%rd62, %r91, 4;
	add.s64 	%rd63, %rd1, %rd62;
	ld.global.f32 	%f253, [%rd63];
	sub.f32 	%f254, %f252, %f253;
	fma.rn.f32 	%f255, %f254, %f254, %f350;
	ld.global.f32 	%f256, [%rd61+4];
	cvt.u64.u32 	%rd64, %r105;
	add.s64 	%rd65, %rd59, %rd64;
	shl.b64 	%rd66, %rd65, 2;
	add.s64 	%rd67, %rd1, %rd66;
	ld.global.f32 	%f257, [%rd67+4];
	sub.f32 	%f258, %f256, %f257;
	fma.rn.f32 	%f259, %f258, %f258, %f255;
	ld.global.f32 	%f260, [%rd61+8];
	ld.global.f32 	%f261, [%rd67+8];
	sub.f32 	%f262, %f260, %f261;
	fma.rn.f32 	%f263, %f262, %f262, %f259;
	ld.global.f32 	%f264, [%rd61+12];
	ld.global.f32 	%f265, [%rd67+12];
	sub.f32 	%f266, %f264, %f265;
	fma.rn.f32 	%f350, %f266, %f266, %f263;
	add.s32 	%r109, %r109, 4;
$L__BB0_26:
	setp.eq.s32 	%p25, %r18, 0;
	@%p25 bra 	$L__BB0_30;
	setp.eq.s32 	%p26, %r18, 1;
	cvt.u64.u32 	%rd11, %r109;
	mul.wide.u32 	%rd68, %r109, 4;
	add.s64 	%rd12, %rd4, %rd68;
	ld.global.f32 	%f267, [%rd12];
	add.s32 	%r92, %r109, %r105;
	mul.wide.u32 	%rd69, %r92, 4;
	add.s64 	%rd70, %rd1, %rd69;
	ld.global.f32 	%f268, [%rd70];
	sub.f32 	%f269, %f267, %f268;
	fma.rn.f32 	%f350, %f269, %f269, %f350;
	@%p26 bra 	$L__BB0_30;
	setp.eq.s32 	%p27, %r18, 2;
	ld.global.f32 	%f270, [%rd12+4];
	cvt.u64.u32 	%rd71, %r105;
	add.s64 	%rd72, %rd11, %rd71;
	shl.b64 	%rd73, %rd72, 2;
	add.s64 	%rd13, %rd1, %rd73;
	ld.global.f32 	%f271, [%rd13+4];
	sub.f32 	%f272, %f270, %f271;
	fma.rn.f32 	%f350, %f272, %f272, %f350;
	@%p27 bra 	$L__BB0_30;
	ld.global.f32 	%f273, [%rd12+8];
	ld.global.f32 	%f274, [%rd13+8];
	sub.f32 	%f275, %f273, %f274;
	fma.rn.f32 	%f350, %f275, %f275, %f350;
$L__BB0_30:
	ld.param.u32 	%r99, [_Z6kernelPfS_iiiPiS__param_3];
	setp.lt.f32 	%p28, %f350, %f341;
	selp.b32 	%r120, %r105, %r120, %p28;
	selp.f32 	%f341, %f350, %f341, %p28;
	add.s32 	%r105, %r105, 1;
	setp.eq.s32 	%p29, %r105, %r99;
	@%p29 bra 	$L__BB0_37;
	bra.uni 	$L__BB0_17;
$L__BB0_31:
	ld.param.u32 	%r98, [_Z6kernelPfS_iiiPiS__param_3];
	add.s32 	%r32, %r98, -1;
	add.s32 	%r79, %r98, -2;
	and.b32  	%r33, %r32, 3;
	setp.lt.u32 	%p13, %r79, 3;
	mov.b32 	%r120, 0;
	mov.b32 	%r117, 1;
	@%p13 bra 	$L__BB0_34;
	and.b32  	%r34, %r32, -4;
	mov.b32 	%r120, 0;
	mov.b32 	%r112, 1;
$L__BB0_33:
	setp.gt.f32 	%p14, %f341, 0f00000000;
	selp.b32 	%r120, %r112, %r120, %p14;
	selp.f32 	%f341, 0f00000000, %f341, %p14;
	add.s32 	%r117, %r112, 4;
	add.s32 	%r82, %r112, 3;
	setp.ne.s32 	%p15, %r82, %r34;
	mov.u32 	%r112, %r117;
	@%p15 bra 	$L__BB0_33;
$L__BB0_34:
	setp.eq.s32 	%p16, %r33, 0;
	@%p16 bra 	$L__BB0_37;
	mov.b32 	%r119, 0;
$L__BB0_36:
	.pragma "nounroll";
	setp.gt.f32 	%p17, %f341, 0f00000000;
	selp.b32 	%r120, %r117, %r120, %p17;
	selp.f32 	%f341, 0f00000000, %f341, %p17;
	add.s32 	%r117, %r117, 1;
	add.s32 	%r119, %r119, 1;
	setp.ne.s32 	%p18, %r119, %r33;
	@%p18 bra 	$L__BB0_36;
$L__BB0_37:
	ld.param.u64 	%rd100, [_Z6kernelPfS_iiiPiS__param_5];
	setp.lt.s32 	%p30, %r67, 1;
	cvta.to.global.u64 	%rd74, %rd100;
	mul.wide.u32 	%rd75, %r120, 4;
	add.s64 	%rd76, %rd74, %rd75;
	atom.global.add.u32 	%r93, [%rd76], 1;
	mul.lo.s32 	%r94, %r120, %r67;
	cvt.s64.s32 	%rd14, %r94;
	@%p30 bra 	$L__BB0_50;
	setp.lt.u32 	%p31, %r67, 16;
	mov.b32 	%r123, 0;
	@%p31 bra 	$L__BB0_41;
	and.b32  	%r123, %r67, 2147483632;
	neg.s32 	%r121, %r123;
	shl.b64 	%rd77, %rd14, 2;
	add.s64 	%rd78, %rd77, %rd2;
	add.s64 	%rd105, %rd78, 32;
	add.s64 	%rd80, %rd33, %rd3;
	add.s64 	%rd104, %rd80, 32;
$L__BB0_40:
	.pragma "nounroll";
	ld.global.f32 	%f276, [%rd104+-32];
	atom.global.add.f32 	%f277, [%rd105+-32], %f276;
	ld.global.f32 	%f278, [%rd104+-28];
	atom.global.add.f32 	%f279, [%rd105+-28], %f278;
	ld.global.f32 	%f280, [%rd104+-24];
	atom.global.add.f32 	%f281, [%rd105+-24], %f280;
	ld.global.f32 	%f282, [%rd104+-20];
	atom.global.add.f32 	%f283, [%rd105+-20], %f282;
	ld.global.f32 	%f284, [%rd104+-16];
	atom.global.add.f32 	%f285, [%rd105+-16], %f284;
	ld.global.f32 	%f286, [%rd104+-12];
	atom.global.add.f32 	%f287, [%rd105+-12], %f286;
	ld.global.f32 	%f288, [%rd104+-8];
	atom.global.add.f32 	%f289, [%rd105+-8], %f288;
	ld.global.f32 	%f290, [%rd104+-4];
	atom.global.add.f32 	%f291, [%rd105+-4], %f290;
	ld.global.f32 	%f292, [%rd104];
	atom.global.add.f32 	%f293, [%rd105], %f292;
	ld.global.f32 	%f294, [%rd104+4];
	atom.global.add.f32 	%f295, [%rd105+4], %f294;
	ld.global.f32 	%f296, [%rd104+8];
	atom.global.add.f32 	%f297, [%rd105+8], %f296;
	ld.global.f32 	%f298, [%rd104+12];
	atom.global.add.f32 	%f299, [%rd105+12], %f298;
	ld.global.f32 	%f300, [%rd104+16];
	atom.global.add.f32 	%f301, [%rd105+16], %f300;
	ld.global.f32 	%f302, [%rd104+20];
	atom.global.add.f32 	%f303, [%rd105+20], %f302;
	ld.global.f32 	%f304, [%rd104+24];
	atom.global.add.f32 	%f305, [%rd105+24], %f304;
	ld.global.f32 	%f306, [%rd104+28];
	atom.global.add.f32 	%f307, [%rd105+28], %f306;
	add.s32 	%r121, %r121, 16;
	add.s64 	%rd105, %rd105, 64;
	add.s64 	%rd104, %rd104, 64;
	setp.ne.s32 	%p32, %r121, 0;
	@%p32 bra 	$L__BB0_40;
$L__BB0_41:
	and.b32  	%r56, %r67, 15;
	setp.eq.s32 	%p33, %r56, 0;
	@%p33 bra 	$L__BB0_50;
	ld.param.u64 	%rd101, [_Z6kernelPfS_iiiPiS__param_6];
	add.s64 	%rd21, %rd3, %rd33;
	cvta.to.global.u64 	%rd22, %rd101;
	and.b32  	%r57, %r67, 7;
	setp.lt.u32 	%p34, %r56, 8;
	@%p34 bra 	$L__BB0_44;
	cvt.u64.u32 	%rd82, %r123;
	add.s64 	%rd83, %rd82, %rd14;
	shl.b64 	%rd84, %rd83, 2;
	add.s64 	%rd85, %rd22, %rd84;
	mul.wide.u32 	%rd86, %r123, 4;
	add.s64 	%rd87, %rd21, %rd86;
	ld.global.f32 	%f308, [%rd87];
	atom.global.add.f32 	%f309, [%rd85], %f308;
	ld.global.f32 	%f310, [%rd87+4];
	atom.global.add.f32 	%f311, [%rd85+4], %f310;
	ld.global.f32 	%f312, [%rd87+8];
	atom.global.add.f32 	%f313, [%rd85+8], %f312;
	ld.global.f32 	%f314, [%rd87+12];
	atom.global.add.f32 	%f315, [%rd85+12], %f314;
	ld.global.f32 	%f316, [%rd87+16];
	atom.global.add.f32 	%f317, [%rd85+16], %f316;
	ld.global.f32 	%f318, [%rd87+20];
	atom.global.add.f32 	%f319, [%rd85+20], %f318;
	ld.global.f32 	%f320, [%rd87+24];
	atom.global.add.f32 	%f321, [%rd85+24], %f320;
	ld.global.f32 	%f322, [%rd87+28];
	atom.global.add.f32 	%f323, [%rd85+28], %f322;
	add.s32 	%r123, %r123, 8;
$L__BB0_44:
	setp.eq.s32 	%p35, %r57, 0;
	@%p35 bra 	$L__BB0_50;
	and.b32  	%r60, %r67, 3;
	setp.lt.u32 	%p36, %r57, 4;
	@%p36 bra 	$L__BB0_47;
	cvt.u64.u32 	%rd88, %r123;
	add.s64 	%rd89, %rd88, %rd14;
	shl.b64 	%rd90, %rd89, 2;
	add.s64 	%rd91, %rd22, %rd90;
	mul.wide.u32 	%rd92, %r123, 4;
	add.s64 	%rd93, %rd21, %rd92;
	ld.global.f32 	%f324, [%rd93];
	atom.global.add.f32 	%f325, [%rd91], %f324;
	ld.global.f32 	%f326, [%rd93+4];
	atom.global.add.f32 	%f327, [%rd91+4], %f326;
	ld.global.f32 	%f328, [%rd93+8];
	atom.global.add.f32 	%f329, [%rd91+8], %f328;
	ld.global.f32 	%f330, [%rd93+12];
	atom.global.add.f32 	%f331, [%rd91+12], %f330;
	add.s32 	%r123, %r123, 4;
$L__BB0_47:
	setp.eq.s32 	%p37, %r60, 0;
	@%p37 bra 	$L__BB0_50;
	cvt.u64.u32 	%rd95, %r123;
	mul.wide.u32 	%rd96, %r123, 4;
	add.s64 	%rd97, %rd33, %rd96;
	add.s64 	%rd107, %rd3, %rd97;
	add.s64 	%rd98, %rd14, %rd95;
	shl.b64 	%rd99, %rd98, 2;
	add.s64 	%rd106, %rd22, %rd99;
	neg.s32 	%r125, %r60;
$L__BB0_49:
	.pragma "nounroll";
	ld.global.f32 	%f332, [%rd107];
	atom.global.add.f32 	%f333, [%rd106], %f332;
	add.s64 	%rd107, %rd107, 4;
	add.s64 	%rd106, %rd106, 4;
	add.s32 	%r125, %r125, 1;
	setp.ne.s32 	%p38, %r125, 0;
	@%p38 bra 	$L__BB0_49;
$L__BB0_50:
	ret;

}


// ===== COMPILED SASS (sm_100) =====

	.target	sm_100

	.elftype	@"ET_EXEC"


//--------------------- .note.nv.tkinfo           --------------------------
	.section	.note.nv.tkinfo,"",@"SHT_NOTE"
	.sectionflags	@"SHF_NOTE_NV_TKINFO"
	.tkinfo
        /*0018*/ 	.word	0x00000002
        /*0030*/ 	.string	""
        /*0030*/ 	.string	"ptxas"
        /*0030*/ 	.string	"Cuda compilation tools, release 13.0, V13.0.88"
        /*0030*/ 	.string	"Build cuda_13.0.r13.0/compiler.36424714_0"
        /*0030*/ 	.string	"-arch sm_100 -m 64 "



//--------------------- .note.nv.cuinfo           --------------------------
	.section	.note.nv.cuinfo,"",@"SHT_NOTE"
	.sectionflags	@"SHF_NOTE_NV_CUINFO"
        /*0018*/ 	.short	0x0002
        /*001a*/ 	.short	0x0064
        /*001c*/ 	.short	0x0082
	.zero		2


//--------------------- .nv.info                  --------------------------
	.section	.nv.info,"",@"SHT_CUDA_INFO"
	.align	4


	//----- nvinfo : EIATTR_REGCOUNT
	.align		4
        /*0000*/ 	.byte	0x04, 0x2f
        /*0002*/ 	.short	(.L_1 - .L_0)
	.align		4
.L_0:
        /*0004*/ 	.word	index@(_Z6kernelPfS_iiiPiS_)
        /*0008*/ 	.word	0x00000020


	//----- nvinfo : EIATTR_FRAME_SIZE
	.align		4
.L_1:
        /*000c*/ 	.byte	0x04, 0x11
        /*000e*/ 	.short	(.L_3 - .L_2)
	.align		4
.L_2:
        /*0010*/ 	.word	index@(_Z6kernelPfS_iiiPiS_)
        /*0014*/ 	.word	0x00000000


	//----- nvinfo : EIATTR_MIN_STACK_SIZE
	.align		4
.L_3:
        /*0018*/ 	.byte	0x04, 0x12
        /*001a*/ 	.short	(.L_5 - .L_4)
	.align		4
.L_4:
        /*001c*/ 	.word	index@(_Z6kernelPfS_iiiPiS_)
        /*0020*/ 	.word	0x00000000
.L_5:


//--------------------- .nv.compat                --------------------------
	.section	.nv.compat,"",@"SHT_CUDA_COMPAT_INFO"
	.align	4
        /*0000*/ 	.byte	0x02, 0x09, 0x00, 0x00, 0x02, 0x02, 0x01, 0x00, 0x02, 0x05, 0x05, 0x00, 0x03, 0x07, 0x01, 0x01
        /*0010*/ 	.byte	0x02, 0x03, 0x00, 0x00, 0x02, 0x06, 0x01, 0x00, 0x04, 0x0b, 0x08, 0x00, 0x09, 0x00, 0x00, 0x00
        /*0020*/ 	.byte	0x00, 0x00, 0x00, 0x00


//--------------------- .nv.info._Z6kernelPfS_iiiPiS_ --------------------------
	.section	.nv.info._Z6kernelPfS_iiiPiS_,"",@"SHT_CUDA_INFO"
	.sectionflags	@""
	.align	4


	//----- nvinfo : EIATTR_CUDA_API_VERSION
	.align		4
        /*0000*/ 	.byte	0x04, 0x37
        /*0002*/ 	.short	(.L_7 - .L_6)
.L_6:
        /*0004*/ 	.word	0x00000082


	//----- nvinfo : EIATTR_KPARAM_INFO
	.align		4
.L_7:
        /*0008*/ 	.byte	0x04, 0x17
        /*000a*/ 	.short	(.L_9 - .L_8)
.L_8:
        /*000c*/ 	.word	0x00000000
        /*0010*/ 	.short	0x0006
        /*0012*/ 	.short	0x0028
        /*0014*/ 	.byte	0x00, 0xf5, 0x21, 0x00


	//----- nvinfo : EIATTR_KPARAM_INFO
	.align		4
.L_9:
        /*0018*/ 	.byte	0x04, 0x17
        /*001a*/ 	.short	(.L_11 - .L_10)
.L_10:
        /*001c*/ 	.word	0x00000000
        /*0020*/ 	.short	0x0005
        /*0022*/ 	.short	0x0020
        /*0024*/ 	.byte	0x00, 0xf5, 0x21, 0x00


	//----- nvinfo : EIATTR_KPARAM_INFO
	.align		4
.L_11:
        /*0028*/ 	.byte	0x04, 0x17
        /*002a*/ 	.short	(.L_13 - .L_12)
.L_12:
        /*002c*/ 	.word	0x00000000
        /*0030*/ 	.short	0x0004
        /*0032*/ 	.short	0x0018
        /*0034*/ 	.byte	0x00, 0xf0, 0x11, 0x00


	//----- nvinfo : EIATTR_KPARAM_INFO
	.align		4
.L_13:
        /*0038*/ 	.byte	0x04, 0x17
        /*003a*/ 	.short	(.L_15 - .L_14)
.L_14:
        /*003c*/ 	.word	0x00000000
        /*0040*/ 	.short	0x0003
        /*0042*/ 	.short	0x0014
        /*0044*/ 	.byte	0x00, 0xf0, 0x11, 0x00


	//----- nvinfo : EIATTR_KPARAM_INFO
	.align		4
.L_15:
        /*0048*/ 	.byte	0x04, 0x17
        /*004a*/ 	.short	(.L_17 - .L_16)
.L_16:
        /*004c*/ 	.word	0x00000000
        /*0050*/ 	.short	0x0002
        /*0052*/ 	.short	0x0010
        /*0054*/ 	.byte	0x00, 0xf0, 0x11, 0x00


	//----- nvinfo : EIATTR_KPARAM_INFO
	.align		4
.L_17:
        /*0058*/ 	.byte	0x04, 0x17
        /*005a*/ 	.short	(.L_19 - .L_18)
.L_18:
        /*005c*/ 	.word	0x00000000
        /*0060*/ 	.short	0x0001
        /*0062*/ 	.short	0x0008
        /*0064*/ 	.byte	0x00, 0xf5, 0x21, 0x00


	//----- nvinfo : EIATTR_KPARAM_INFO
	.align		4
.L_19:
        /*0068*/ 	.byte	0x04, 0x17
        /*006a*/ 	.short	(.L_21 - .L_20)
.L_20:
        /*006c*/ 	.word	0x00000000
        /*0070*/ 	.short	0x0000
        /*0072*/ 	.short	0x0000
        /*0074*/ 	.byte	0x00, 0xf5, 0x21, 0x00


	//----- nvinfo : EIATTR_SPARSE_MMA_MASK
	.align		4
.L_21:
        /*0078*/ 	.byte	0x03, 0x50
        /*007a*/ 	.short	0x0000


	//----- nvinfo : EIATTR_MAXREG_COUNT
	.align		4
        /*007c*/ 	.byte	0x03, 0x1b
        /*007e*/ 	.short	0x00ff


	//----- nvinfo : EIATTR_MERCURY_ISA_VERSION
	.align		4
        /*0080*/ 	.byte	0x03, 0x5f
        /*0082*/ 	.short	0x0101


	//----- nvinfo : EIATTR_VRC_CTA_INIT_COUNT
	.align		4
        /*0084*/ 	.byte	0x02, 0x4a
	.zero		1
	.zero		1


	//----- nvinfo : EIATTR_EXIT_INSTR_OFFSETS
	.align		4
        /*0088*/ 	.byte	0x04, 0x1c
        /*008a*/ 	.short	(.L_23 - .L_22)


	//   ....[0]....
.L_22:
        /*008c*/ 	.word	0x00000070


	//   ....[1]....
        /*0090*/ 	.word	0x00001aa0


	//   ....[2]....
        /*0094*/ 	.word	0x00001e70


	//   ....[3]....
        /*0098*/ 	.word	0x00002060


	//   ....[4]....
        /*009c*/ 	.word	0x000021a0


	//   ....[5]....
        /*00a0*/ 	.word	0x00002310


	//----- nvinfo : EIATTR_CBANK_PARAM_SIZE
	.align		4
.L_23:
        /*00a4*/ 	.byte	0x03, 0x19
        /*00a6*/ 	.short	0x0030


	//----- nvinfo : EIATTR_PARAM_CBANK
	.align		4
        /*00a8*/ 	.byte	0x04, 0x0a
        /*00aa*/ 	.short	(.L_25 - .L_24)
	.align		4
.L_24:
        /*00ac*/ 	.word	index@(.nv.constant0._Z6kernelPfS_iiiPiS_)
        /*00b0*/ 	.short	0x0380
        /*00b2*/ 	.short	0x0030


	//----- nvinfo : EIATTR_SW_WAR
	.align		4
.L_25:
        /*00b4*/ 	.byte	0x04, 0x36
        /*00b6*/ 	.short	(.L_27 - .L_26)
.L_26:
        /*00b8*/ 	.word	0x00000008
.L_27:


//--------------------- .nv.callgraph             --------------------------
	.section	.nv.callgraph,"",@"SHT_CUDA_CALLGRAPH"
	.align	4
	.sectionentsize	8
	.align		4
        /*0000*/ 	.word	0x00000000
	.align		4
        /*0004*/ 	.word	0xffffffff
	.align		4
        /*0008*/ 	.word	0x00000000
	.align		4
        /*000c*/ 	.word	0xfffffffe
	.align		4
        /*0010*/ 	.word	0x00000000
	.align		4
        /*0014*/ 	.word	0xfffffffd
	.align		4
        /*0018*/ 	.word	0x00000000
	.align		4
        /*001c*/ 	.word	0xfffffffc


//--------------------- .text._Z6kernelPfS_iiiPiS_ --------------------------
	.section	.text._Z6kernelPfS_iiiPiS_,"ax",@progbits
	.align	128
        .global         _Z6kernelPfS_iiiPiS_
        .type           _Z6kernelPfS_iiiPiS_,@function
        .size           _Z6kernelPfS_iiiPiS_,(.L_x_23 - _Z6kernelPfS_iiiPiS_)
        .other          _Z6kernelPfS_iiiPiS_,@"STO_CUDA_ENTRY STV_DEFAULT"
_Z6kernelPfS_iiiPiS_:
.text._Z6kernelPfS_iiiPiS_:
[----:B------:R-:W-:Y:S01]  /*0000*/  LDC R1, c[0x0][0x37c] ;  /* 0x0000df00ff017b82 */ /* 0x000fe20000000800 */
[----:B------:R-:W0:Y:S07]  /*0010*/  S2R R3, SR_TID.X ;  /* 0x0000000000037919 */ /* 0x000e2e0000002100 */
[----:B------:R-:W0:Y:S01]  /*0020*/  S2UR UR4, SR_CTAID.X ;  /* 0x00000000000479c3 */ /* 0x000e220000002500 */
[----:B------:R-:W1:Y:S07]  /*0030*/  LDCU UR5, c[0x0][0x390] ;  /* 0x00007200ff0577ac */ /* 0x000e6e0008000800 */
[----:B------:R-:W0:Y:S02]  /*0040*/  LDC R0, c[0x0][0x360] ;  /* 0x0000d800ff007b82 */ /* 0x000e240000000800 */
[----:B0-----:R-:W-:-:S05]  /*0050*/  IMAD R0, R0, UR4, R3 ;  /* 0x0000000400007c24 */ /* 0x001fca000f8e0203 */
[----:B-1----:R-:W-:-:S13]  /*0060*/  ISETP.GE.AND P0, PT, R0, UR5, PT ;  /* 0x0000000500007c0c */ /* 0x002fda000bf06270 */
[----:B------:R-:W-:Y:S05]  /*0070*/  @P0 EXIT ;  /* 0x000000000000094d */ /* 0x000fea0003800000 */
[----:B------:R-:W0:Y:S01]  /*0080*/  LDCU UR4, c[0x0][0x398] ;  /* 0x00007300ff0477ac */ /* 0x000e220008000800 */
[----:B------:R-:W1:Y:S01]  /*0090*/  LDCU.64 UR6, c[0x0][0x380] ;  /* 0x00007000ff0677ac */ /* 0x000e620008000a00 */
[----:B------:R-:W2:Y:S01]  /*00a0*/  LDCU.64 UR8, c[0x0][0x358] ;  /* 0x00006b00ff0877ac */ /* 0x000ea20008000a00 */
[----:B0-----:R-:W-:Y:S01]  /*00b0*/  IMAD R4, R0, UR4, RZ ;  /* 0x0000000400047c24 */ /* 0x001fe2000f8e02ff */
[----:B------:R-:W-:Y:S01]  /*00c0*/  UISETP.GE.AND UP0, UPT, UR4, 0x1, UPT ;  /* 0x000000010400788c */ /* 0x000fe2000bf06270 */
[----:B------:R-:W-:Y:S02]  /*00d0*/  HFMA2 R0, -RZ, RZ, 0, 0 ;  /* 0x00000000ff007431 */ /* 0x000fe400000001ff */
[----:B------:R-:W-:-:S03]  /*00e0*/  IMAD.WIDE R4, R4, 0x4, RZ ;  /* 0x0000000404047825 */ /* 0x000fc600078e02ff */
[----:B-1----:R-:W-:-:S04]  /*00f0*/  IADD3 R2, P0, PT, R4, UR6, RZ ;  /* 0x0000000604027c10 */ /* 0x002fc8000ff1e0ff */
[----:B------:R-:W-:Y:S01]  /*0100*/  IADD3.X R3, PT, PT, R5, UR7, RZ, P0, !PT ;  /* 0x0000000705037c10 */ /* 0x000fe200087fe4ff */
[----:B--2---:R-:W-:Y:S08]  /*0110*/  BRA.U !UP0, `(.L_x_0) ;  /* 0x0000000908807547 */ /* 0x004ff0000b800000 */
[----:B------:R-:W-:Y:S01]  /*0120*/  UISETP.GE.U32.AND UP0, UPT, UR4, 0x10, UPT ;  /* 0x000000100400788c */ /* 0x000fe2000bf06070 */
[----:B------:R-:W-:Y:S01]  /*0130*/  MOV R0, RZ ;  /* 0x000000ff00007202 */ /* 0x000fe20000000f00 */
[----:B------:R-:W-:Y:S01]  /*0140*/  ULOP3.LUT UR6, UR4, 0xf, URZ, 0xc0, !UPT ;  /* 0x0000000f04067892 */ /* 0x000fe2000f8ec0ff */
[----:B------:R-:W-:-:S03]  /*0150*/  MOV R11, RZ ;  /* 0x000000ff000b7202 */ /* 0x000fc60000000f00 */
[----:B------:R-:W-:-:S03]  /*0160*/  UISETP.NE.AND UP1, UPT, UR6, URZ, UPT ;  /* 0x000000ff0600728c */ /* 0x000fc6000bf25270 */
[----:B------:R-:W-:Y:S08]  /*0170*/  BRA.U !UP0, `(.L_x_1) ;  /* 0x0000000508287547 */ /* 0x000ff0000b800000 */
[----:B------:R-:W-:Y:S01]  /*0180*/  ULOP3.LUT UR4, UR4, 0x7ffffff0, URZ, 0xc0, !UPT ;  /* 0x7ffffff004047892 */ /* 0x000fe2000f8ec0ff */
[----:B------:R-:W-:Y:S01]  /*0190*/  HFMA2 R10, -RZ, RZ, 0, 0 ;  /* 0x00000000ff0a7431 */ /* 0x000fe200000001ff */
[----:B------:R-:W-:-:S04]  /*01a0*/  MOV R0, RZ ;  /* 0x000000ff00007202 */ /* 0x000fc80000000f00 */
[----:B------:R-:W-:-:S07]  /*01b0*/  MOV R11, UR4 ;  /* 0x00000004000b7c02 */ /* 0x000fce0008000f00 */
.L_x_2:
[----:B------:R-:W0:Y:S01]  /*01c0*/  LDC.64 R6, c[0x0][0x388] ;  /* 0x0000e200ff067b82 */ /* 0x000e220000000a00 */
[----:B------:R-:W-:-:S05]  /*01d0*/  IMAD.WIDE.U32 R8, R10, 0x4, R2 ;  /* 0x000000040a087825 */ /* 0x000fca00078e0002 */
[----:B------:R-:W2:Y:S04]  /*01e0*/  LDG.E R14, desc[UR8][R8.64] ;  /* 0x00000008080e7981 */ /* 0x000ea8000c1e1900 */
[----:B------:R-:W3:Y:S04]  /*01f0*/  LDG.E R24, desc[UR8][R8.64+0x4] ;  /* 0x0000040808187981 */ /* 0x000ee8000c1e1900 */
[----:B------:R-:W4:Y:S04]  /*0200*/  LDG.E R22, desc[UR8][R8.64+0x8] ;  /* 0x0000080808167981 */ /* 0x000f28000c1e1900 */
[----:B------:R-:W5:Y:S04]  /*0210*/  LDG.E R16, desc[UR8][R8.64+0xc] ;  /* 0x00000c0808107981 */ /* 0x000f68000c1e1900 */
[----:B------:R-:W5:Y:S01]  /*0220*/  LDG.E R18, desc[UR8][R8.64+0x10] ;  /* 0x0000100808127981 */ /* 0x000f62000c1e1900 */
[----:B0-----:R-:W-:-:S03]  /*0230*/  IMAD.WIDE.U32 R6, R10, 0x4, R6 ;  /* 0x000000040a067825 */ /* 0x001fc600078e0006 */
[----:B------:R-:W5:Y:S04]  /*0240*/  LDG.E R20, desc[UR8][R8.64+0x14] ;  /* 0x0000140808147981 */ /* 0x000f68000c1e1900 */
[----:B------:R-:W2:Y:S04]  /*0250*/  LDG.E R15, desc[UR8][R6.64] ;  /* 0x00000008060f7981 */ /* 0x000ea8000c1e1900 */
[----:B------:R-:W3:Y:S04]  /*0260*/  LDG.E R27, desc[UR8][R6.64+0x4] ;  /* 0x00000408061b7981 */ /* 0x000ee8000c1e1900 */
[----:B------:R-:W4:Y:S04]  /*0270*/  LDG.E R17, desc[UR8][R6.64+0x8] ;  /* 0x0000080806117981 */ /* 0x000f28000c1e1900 */
[----:B------:R-:W5:Y:S04]  /*0280*/  LDG.E R19, desc[UR8][R6.64+0xc] ;  /* 0x00000c0806137981 */ /* 0x000f68000c1e1900 */
[----:B------:R-:W5:Y:S04]  /*0290*/  LDG.E R21, desc[UR8][R6.64+0x10] ;  /* 0x0000100806157981 */ /* 0x000f68000c1e1900 */
[----:B------:R-:W5:Y:S04]  /*02a0*/  LDG.E R23, desc[UR8][R6.64+0x14] ;  /* 0x0000140806177981 */ /* 0x000f68000c1e1900 */
[----:B------:R-:W5:Y:S04]  /*02b0*/  LDG.E R12, desc[UR8][R8.64+0x18] ;  /* 0x00001808080c7981 */ /* 0x000f68000c1e1900 */
[----:B------:R-:W5:Y:S04]  /*02c0*/  LDG.E R13, desc[UR8][R6.64+0x18] ;  /* 0x00001808060d7981 */ /* 0x000f68000c1e1900 */
[----:B------:R-:W5:Y:S01]  /*02d0*/  LDG.E R26, desc[UR8][R8.64+0x3c] ;  /* 0x00003c08081a7981 */ /* 0x000f62000c1e1900 */
[----:B--2---:R-:W-:-:S03]  /*02e0*/  FADD R25, R14, -R15 ;  /* 0x8000000f0e197221 */ /* 0x004fc60000000000 */
[----:B------:R-:W2:Y:S04]  /*02f0*/  LDG.E R14, desc[UR8][R8.64+0x1c] ;  /* 0x00001c08080e7981 */ /* 0x000ea8000c1e1900 */
[----:B------:R-:W2:Y:S01]  /*0300*/  LDG.E R15, desc[UR8][R6.64+0x1c] ;  /* 0x00001c08060f7981 */ /* 0x000ea2000c1e1900 */
[----:B------:R-:W-:Y:S01]  /*0310*/  FFMA R0, R25, R25, R0 ;  /* 0x0000001919007223 */ /* 0x000fe20000000000 */
[----:B---3--:R-:W-:Y:S01]  /*0320*/  FADD R27, R24, -R27 ;  /* 0x8000001b181b7221 */ /* 0x008fe20000000000 */
[----:B----4-:R-:W-:Y:S02]  /*0330*/  FADD R22, R22, -R17 ;  /* 0x8000001116167221 */ /* 0x010fe40000000000 */
[----:B------:R-:W3:Y:S01]  /*0340*/  LDG.E R17, desc[UR8][R8.64+0x20] ;  /* 0x0000200808117981 */ /* 0x000ee2000c1e1900 */
[----:B------:R-:W-:-:S03]  /*0350*/  FFMA R27, R27, R27, R0 ;  /* 0x0000001b1b1b7223 */ /* 0x000fc60000000000 */
[----:B------:R-:W3:Y:S01]  /*0360*/  LDG.E R0, desc[UR8][R6.64+0x20] ;  /* 0x0000200806007981 */ /* 0x000ee2000c1e1900 */
[----:B------:R-:W-:Y:S01]  /*0370*/  FFMA R27, R22, R22, R27 ;  /* 0x00000016161b7223 */ /* 0x000fe2000000001b */
[----:B-----5:R-:W-:Y:S02]  /*0380*/  FADD R22, R16, -R19 ;  /* 0x8000001310167221 */ /* 0x020fe40000000000 */
[----:B------:R-:W4:Y:S02]  /*0390*/  LDG.E R19, desc[UR8][R8.64+0x24] ;  /* 0x0000240808137981 */ /* 0x000f24000c1e1900 */
[----:B------:R-:W-:Y:S02]  /*03a0*/  FFMA R27, R22, R22, R27 ;  /* 0x00000016161b7223 */ /* 0x000fe4000000001b */
[----:B------:R-:W4:Y:S01]  /*03b0*/  LDG.E R16, desc[UR8][R6.64+0x24] ;  /* 0x0000240806107981 */ /* 0x000f22000c1e1900 */
[----:B------:R-:W-:-:S03]  /*03c0*/  FADD R22, R18, -R21 ;  /* 0x8000001512167221 */ /* 0x000fc60000000000 */
[----:B------:R-:W5:Y:S01]  /*03d0*/  LDG.E R21, desc[UR8][R8.64+0x28] ;  /* 0x0000280808157981 */ /* 0x000f62000c1e1900 */
[----:B------:R-:W-:-:S03]  /*03e0*/  FFMA R27, R22, R22, R27 ;  /* 0x00000016161b7223 */ /* 0x000fc6000000001b */
[----:B------:R-:W5:Y:S01]  /*03f0*/  LDG.E R18, desc[UR8][R6.64+0x28] ;  /* 0x0000280806127981 */ /* 0x000f62000c1e1900 */
[----:B------:R-:W-:-:S03]  /*0400*/  FADD R22, R20, -R23 ;  /* 0x8000001714167221 */ /* 0x000fc60000000000 */
[----:B------:R-:W5:Y:S01]  /*0410*/  LDG.E R23, desc[UR8][R8.64+0x2c] ;  /* 0x00002c0808177981 */ /* 0x000f62000c1e1900 */
[----:B------:R-:W-:-:S03]  /*0420*/  FADD R25, R12, -R13 ;  /* 0x8000000d0c197221 */ /* 0x000fc60000000000 */
[----:B------:R-:W5:Y:S01]  /*0430*/  LDG.E R20, desc[UR8][R6.64+0x2c] ;  /* 0x00002c0806147981 */ /* 0x000f62000c1e1900 */
[----:B------:R-:W-:-:S03]  /*0440*/  FFMA R24, R22, R22, R27 ;  /* 0x0000001616187223 */ /* 0x000fc6000000001b */
[----:B------:R-:W5:Y:S04]  /*0450*/  LDG.E R12, desc[UR8][R8.64+0x30] ;  /* 0x00003008080c7981 */ /* 0x000f68000c1e1900 */
[----:B------:R-:W5:Y:S01]  /*0460*/  LDG.E R13, desc[UR8][R6.64+0x30] ;  /* 0x00003008060d7981 */ /* 0x000f62000c1e1900 */
[----:B------:R-:W-:-:S03]  /*0470*/  FFMA R24, R25, R25, R24 ;  /* 0x0000001919187223 */ /* 0x000fc60000000018 */
[----:B------:R-:W5:Y:S04]  /*0480*/  LDG.E R27, desc[UR8][R8.64+0x34] ;  /* 0x00003408081b7981 */ /* 0x000f68000c1e1900 */
[----:B------:R-:W5:Y:S04]  /*0490*/  LDG.E R22, desc[UR8][R6.64+0x34] ;  /* 0x0000340806167981 */ /* 0x000f68000c1e1900 */
[----:B------:R-:W5:Y:S01]  /*04a0*/  LDG.E R25, desc[UR8][R8.64+0x38] ;  /* 0x0000380808197981 */ /* 0x000f62000c1e1900 */
[----:B--2---:R-:W-:-:S03]  /*04b0*/  FADD R29, R14, -R15 ;  /* 0x8000000f0e1d7221 */ /* 0x004fc60000000000 */
[----:B------:R-:W2:Y:S04]  /*04c0*/  LDG.E R14, desc[UR8][R6.64+0x38] ;  /* 0x00003808060e7981 */ /* 0x000ea8000c1e1900 */
[----:B------:R-:W2:Y:S01]  /*04d0*/  LDG.E R15, desc[UR8][R6.64+0x3c] ;  /* 0x00003c08060f7981 */ /* 0x000ea2000c1e1900 */
[----:B------:R-:W-:Y:S01]  /*04e0*/  FFMA R24, R29, R29, R24 ;  /* 0x0000001d1d187223 */ /* 0x000fe20000000018 */
[----:B---3--:R-:W-:-:S04]  /*04f0*/  FADD R17, R17, -R0 ;  /* 0x8000000011117221 */ /* 0x008fc80000000000 */
[----:B------:R-:W-:Y:S01]  /*0500*/  FFMA R24, R17, R17, R24 ;  /* 0x0000001111187223 */ /* 0x000fe20000000018 */
[----:B----4-:R-:W-:-:S04]  /*0510*/  FADD R19, R19, -R16 ;  /* 0x8000001013137221 */ /* 0x010fc80000000000 */
[----:B------:R-:W-:Y:S01]  /*0520*/  FFMA R24, R19, R19, R24 ;  /* 0x0000001313187223 */ /* 0x000fe20000000018 */
[----:B-----5:R-:W-:Y:S01]  /*0530*/  FADD R21, R21, -R18 ;  /* 0x8000001215157221 */ /* 0x020fe20000000000 */
[----:B------:R-:W-:-:S03]  /*0540*/  IADD3 R10, PT, PT, R10, 0x10, RZ ;  /* 0x000000100a0a7810 */ /* 0x000fc60007ffe0ff */
[----:B------:R-:W-:Y:S01]  /*0550*/  FFMA R24, R21, R21, R24 ;  /* 0x0000001515187223 */ /* 0x000fe20000000018 */
[----:B------:R-:W-:Y:S01]  /*0560*/  FADD R23, R23, -R20 ;  /* 0x8000001417177221 */ /* 0x000fe20000000000 */
[----:B------:R-:W-:-:S03]  /*0570*/  ISETP.NE.AND P0, PT, R10, R11, PT ;  /* 0x0000000b0a00720c */ /* 0x000fc60003f05270 */
[----:B------:R-:W-:Y:S01]  /*0580*/  FFMA R24, R23, R23, R24 ;  /* 0x0000001717187223 */ /* 0x000fe20000000018 */
[----:B------:R-:W-:-:S04]  /*0590*/  FADD R13, R12, -R13 ;  /* 0x8000000d0c0d7221 */ /* 0x000fc80000000000 */
[----:B------:R-:W-:Y:S01]  /*05a0*/  FFMA R24, R13, R13, R24 ;  /* 0x0000000d0d187223 */ /* 0x000fe20000000018 */
[----:B------:R-:W-:-:S04]  /*05b0*/  FADD R27, R27, -R22 ;  /* 0x800000161b1b7221 */ /* 0x000fc80000000000 */
[----:B------:R-:W-:Y:S01]  /*05c0*/  FFMA R24, R27, R27, R24 ;  /* 0x0000001b1b187223 */ /* 0x000fe20000000018 */
[----:B--2---:R-:W-:Y:S01]  /*05d0*/  FADD R25, R25, -R14 ;  /* 0x8000000e19197221 */ /* 0x004fe20000000000 */
[----:B------:R-:W-:-:S03]  /*05e0*/  FADD R15, R26, -R15 ;  /* 0x8000000f1a0f7221 */ /* 0x000fc60000000000 */
[----:B------:R-:W-:-:S04]  /*05f0*/  FFMA R24, R25, R25, R24 ;  /* 0x0000001919187223 */ /* 0x000fc80000000018 */
[----:B------:R-:W-:Y:S01]  /*0600*/  FFMA R0, R15, R15, R24 ;  /* 0x0000000f0f007223 */ /* 0x000fe20000000018 */
[----:B------:R-:W-:Y:S06]  /*0610*/  @P0 BRA `(.L_x_2) ;  /* 0xfffffff800e80947 */ /* 0x000fec000383ffff */
.L_x_1:
[----:B------:R-:W-:Y:S05]  /*0620*/  BRA.U !UP1, `(.L_x_0) ;  /* 0x00000005093c7547 */ /* 0x000fea000b800000 */
[----:B------:R-:W0:Y:S01]  /*0630*/  LDCU UR5, c[0x0][0x398] ;  /* 0x00007300ff0577ac */ /* 0x000e220008000800 */
[----:B------:R-:W-:Y:S02]  /*0640*/  UISETP.GE.U32.AND UP0, UPT, UR6, 0x8, UPT ;  /* 0x000000080600788c */ /* 0x000fe4000bf06070 */
[----:B0-----:R-:W-:-:S04]  /*0650*/  ULOP3.LUT UR4, UR5, 0x7, URZ, 0xc0, !UPT ;  /* 0x0000000705047892 */ /* 0x001fc8000f8ec0ff */
[----:B------:R-:W-:-:S03]  /*0660*/  UISETP.NE.AND UP1, UPT, UR4, URZ, UPT ;  /* 0x000000ff0400728c */ /* 0x000fc6000bf25270 */
[----:B------:R-:W-:Y:S08]  /*0670*/  BRA.U !UP0, `(.L_x_3) ;  /* 0x0000000108907547 */ /* 0x000ff0000b800000 */
        /* <DEDUP_REMOVED lines=17> */
[----:B------:R-:W5:Y:S04]  /*0790*/  LDG.E R20, desc[UR8][R6.64+0x1c] ;  /* 0x00001c0806147981 */ /* 0x000f68000c1e1900 */
[----:B------:R-:W5:Y:S01]  /*07a0*/  LDG.E R23, desc[UR8][R8.64+0x1c] ;  /* 0x00001c0808177981 */ /* 0x000f62000c1e1900 */
[----:B------:R-:W-:Y:S01]  /*07b0*/  IADD3 R11, PT, PT, R11, 0x8, RZ ;  /* 0x000000080b0b7810 */ /* 0x000fe20007ffe0ff */
[----:B--2---:R-:W-:-:S04]  /*07c0*/  FADD R25, R22, -R25 ;  /* 0x8000001916197221 */ /* 0x004fc80000000000 */
[----:B------:R-:W-:Y:S01]  /*07d0*/  FFMA R0, R25, R25, R0 ;  /* 0x0000001919007223 */ /* 0x000fe20000000000 */
[----:B---3--:R-:W-:Y:S01]  /*07e0*/  FADD R27, R24, -R27 ;  /* 0x8000001b181b7221 */ /* 0x008fe20000000000 */
[----:B----4-:R-:W-:-:S03]  /*07f0*/  FADD R21, R18, -R21 ;  /* 0x8000001512157221 */ /* 0x010fc60000000000 */
[----:B------:R-:W-:Y:S01]  /*0800*/  FFMA R0, R27, R27, R0 ;  /* 0x0000001b1b007223 */ /* 0x000fe20000000000 */
[----:B-----5:R-:W-:-:S03]  /*0810*/  FADD R19, R19, -R16 ;  /* 0x8000001013137221 */ /* 0x020fc60000000000 */
[----:B------:R-:W-:Y:S01]  /*0820*/  FFMA R0, R21, R21, R0 ;  /* 0x0000001515007223 */ /* 0x000fe20000000000 */
[----:B------:R-:W-:-:S03]  /*0830*/  FADD R17, R17, -R14 ;  /* 0x8000000e11117221 */ /* 0x000fc60000000000 */
[----:B------:R-:W-:Y:S01]  /*0840*/  FFMA R0, R19, R19, R0 ;  /* 0x0000001313007223 */ /* 0x000fe20000000000 */
[----:B------:R-:W-:-:S03]  /*0850*/  FADD R15, R15, -R12 ;  /* 0x8000000c0f0f7221 */ /* 0x000fc60000000000 */
[----:B------:R-:W-:-:S04]  /*0860*/  FFMA R0, R17, R17, R0 ;  /* 0x0000001111007223 */ /* 0x000fc80000000000 */
[----:B------:R-:W-:Y:S01]  /*0870*/  FFMA R0, R15, R15, R0 ;  /* 0x0000000f0f007223 */ /* 0x000fe20000000000 */
[----:B------:R-:W-:-:S04]  /*0880*/  FADD R13, R13, -R10 ;  /* 0x8000000a0d0d7221 */ /* 0x000fc80000000000 */
[----:B------:R-:W-:Y:S01]  /*0890*/  FFMA R0, R13, R13, R0 ;  /* 0x0000000d0d007223 */ /* 0x000fe20000000000 */
[----:B------:R-:W-:-:S04]  /*08a0*/  FADD R23, R20, -R23 ;  /* 0x8000001714177221 */ /* 0x000fc80000000000 */
[----:B------:R-:W-:-:S07]  /*08b0*/  FFMA R0, R23, R23, R0 ;  /* 0x0000001717007223 */ /* 0x000fce0000000000 */
.L_x_3:
[----:B------:R-:W-:Y:S05]  /*08c0*/  BRA.U !UP1, `(.L_x_0) ;  /* 0x0000000109947547 */ /* 0x000fea000b800000 */
[----:B------:R-:W-:Y:S02]  /*08d0*/  UISETP.GE.U32.AND UP0, UPT, UR4, 0x4, UPT ;  /* 0x000000040400788c */ /* 0x000fe4000bf06070 */
[----:B------:R-:W-:-:S04]  /*08e0*/  ULOP3.LUT UR5, UR5, 0x3, URZ, 0xc0, !UPT ;  /* 0x0000000305057892 */ /* 0x000fc8000f8ec0ff */
[----:B------:R-:W-:-:S03]  /*08f0*/  UISETP.NE.AND UP1, UPT, UR5, URZ, UPT ;  /* 0x000000ff0500728c */ /* 0x000fc6000bf25270 */
[----:B------:R-:W-:Y:S08]  /*0900*/  BRA.U !UP0, `(.L_x_4) ;  /* 0x0000000108507547 */ /* 0x000ff0000b800000 */
[----:B------:R-:W0:Y:S01]  /*0910*/  LDC.64 R8, c[0x0][0x388] ;  /* 0x0000e200ff087b82 */ /* 0x000e220000000a00 */
[----:B------:R-:W-:-:S05]  /*0920*/  IMAD.WIDE.U32 R6, R11, 0x4, R2 ;  /* 0x000000040b067825 */ /* 0x000fca00078e0002 */
[----:B------:R-:W2:Y:S04]  /*0930*/  LDG.E R10, desc[UR8][R6.64] ;  /* 0x00000008060a7981 */ /* 0x000ea8000c1e1900 */
[----:B------:R-:W3:Y:S04]  /*0940*/  LDG.E R12, desc[UR8][R6.64+0x4] ;  /* 0x00000408060c7981 */ /* 0x000ee8000c1e1900 */
[----:B------:R-:W4:Y:S04]  /*0950*/  LDG.E R14, desc[UR8][R6.64+0x8] ;  /* 0x00000808060e7981 */ /* 0x000f28000c1e1900 */
[----:B------:R-:W5:Y:S01]  /*0960*/  LDG.E R16, desc[UR8][R6.64+0xc] ;  /* 0x00000c0806107981 */ /* 0x000f62000c1e1900 */
[----:B0-----:R-:W-:-:S05]  /*0970*/  IMAD.WIDE.U32 R8, R11, 0x4, R8 ;  /* 0x000000040b087825 */ /* 0x001fca00078e0008 */
[----:B------:R-:W2:Y:S04]  /*0980*/  LDG.E R13, desc[UR8][R8.64] ;  /* 0x00000008080d7981 */ /* 0x000ea8000c1e1900 */
[----:B------:R-:W3:Y:S04]  /*0990*/  LDG.E R15, desc[UR8][R8.64+0x4] ;  /* 0x00000408080f7981 */ /* 0x000ee8000c1e1900 */
[----:B------:R-:W4:Y:S04]  /*09a0*/  LDG.E R17, desc[UR8][R8.64+0x8] ;  /* 0x0000080808117981 */ /* 0x000f28000c1e1900 */
        /* <DEDUP_REMOVED lines=8> */
[----:B------:R-:W-:-:S04]  /*0a30*/  FFMA R0, R17, R17, R0 ;  /* 0x0000001111007223 */ /* 0x000fc80000000000 */
[----:B------:R-:W-:-:S07]  /*0a40*/  FFMA R0, R19, R19, R0 ;  /* 0x0000001313007223 */ /* 0x000fce0000000000 */
.L_x_4:
[----:B------:R-:W-:Y:S05]  /*0a50*/  BRA.U !UP1, `(.L_x_0) ;  /* 0x0000000109307547 */ /* 0x000fea000b800000 */
[----:B------:R-:W0:Y:S01]  /*0a60*/  LDC.64 R12, c[0x0][0x388] ;  /* 0x0000e200ff0c7b82 */ /* 0x000e220000000a00 */
[----:B------:R-:W-:-:S05]  /*0a70*/  UMOV UR4, URZ ;  /* 0x000000ff00047c82 */ /* 0x000fca0008000000 */
.L_x_5:
[----:B------:R-:W-:-:S04]  /*0a80*/  IMAD.WIDE.U32 R6, R11, 0x4, R2 ;  /* 0x000000040b067825 */ /* 0x000fc800078e0002 */
[C---:B0-----:R-:W-:Y:S02]  /*0a90*/  IMAD.WIDE.U32 R8, R11.reuse, 0x4, R12 ;  /* 0x000000040b087825 */ /* 0x041fe400078e000c */
[----:B------:R-:W2:Y:S04]  /*0aa0*/  LDG.E R6, desc[UR8][R6.64] ;  /* 0x0000000806067981 */ /* 0x000ea8000c1e1900 */
[----:B------:R-:W2:Y:S01]  /*0ab0*/  LDG.E R9, desc[UR8][R8.64] ;  /* 0x0000000808097981 */ /* 0x000ea2000c1e1900 */
[----:B------:R-:W-:Y:S01]  /*0ac0*/  UIADD3 UR4, UPT, UPT, UR4, 0x1, URZ ;  /* 0x0000000104047890 */ /* 0x000fe2000fffe0ff */
[----:B------:R-:W-:-:S03]  /*0ad0*/  IADD3 R11, PT, PT, R11, 0x1, RZ ;  /* 0x000000010b0b7810 */ /* 0x000fc60007ffe0ff */
[----:B------:R-:W-:Y:S01]  /*0ae0*/  UISETP.NE.AND UP0, UPT, UR4, UR5, UPT ;  /* 0x000000050400728c */ /* 0x000fe2000bf05270 */
[----:B--2---:R-:W-:-:S04]  /*0af0*/  FADD R15, R6, -R9 ;  /* 0x80000009060f7221 */ /* 0x004fc80000000000 */
[----:B------:R-:W-:-:S04]  /*0b00*/  FFMA R0, R15, R15, R0 ;  /* 0x0000000f0f007223 */ /* 0x000fc80000000000 */
[----:B------:R-:W-:Y:S05]  /*0b10*/  BRA.U UP0, `(.L_x_5) ;  /* 0xfffffffd00d87547 */ /* 0x000fea000b83ffff */
.L_x_0:
[----:B------:R-:W0:Y:S01]  /*0b20*/  LDCU UR5, c[0x0][0x394] ;  /* 0x00007280ff0577ac */ /* 0x000e220008000800 */
[----:B------:R-:W-:Y:S01]  /*0b30*/  MOV R10, RZ ;  /* 0x000000ff000a7202 */ /* 0x000fe20000000f00 */
[----:B0-----:R-:W-:-:S09]  /*0b40*/  UISETP.GE.AND UP0, UPT, UR5, 0x2, UPT ;  /* 0x000000020500788c */ /* 0x001fd2000bf06270 */
[----:B------:R-:W-:Y:S05]  /*0b50*/  BRA.U !UP0, `(.L_x_6) ;  /* 0x0000000d08b87547 */ /* 0x000fea000b800000 */
[----:B------:R-:W0:Y:S02]  /*0b60*/  LDC R11, c[0x0][0x398] ;  /* 0x0000e600ff0b7b82 */ /* 0x000e240000000800 */
[----:B0-----:R-:W-:-:S13]  /*0b70*/  ISETP.GE.AND P0, PT, R11, 0x1, PT ;  /* 0x000000010b00780c */ /* 0x001fda0003f06270 */
[----:B------:R-:W-:Y:S05]  /*0b80*/  @!P0 BRA `(.L_x_7) ;  /* 0x0000000c00388947 */ /* 0x000fea0003800000 */
[----:B------:R-:W-:Y:S01]  /*0b90*/  HFMA2 R10, -RZ, RZ, 0, 0 ;  /* 0x00000000ff0a7431 */ /* 0x000fe200000001ff */
[C---:B------:R-:W-:Y:S02]  /*0ba0*/  LOP3.LUT R20, R11.reuse, 0xf, RZ, 0xc0, !PT ;  /* 0x0000000f0b147812 */ /* 0x040fe400078ec0ff */
[C---:B------:R-:W-:Y:S02]  /*0bb0*/  LOP3.LUT R21, R11.reuse, 0x7, RZ, 0xc0, !PT ;  /* 0x000000070b157812 */ /* 0x040fe400078ec0ff */
[----:B------:R-:W-:Y:S02]  /*0bc0*/  LOP3.LUT R11, R11, 0x3, RZ, 0xc0, !PT ;  /* 0x000000030b0b7812 */ /* 0x000fe400078ec0ff */
[----:B------:R-:W-:-:S07]  /*0bd0*/  MOV R13, 0x1 ;  /* 0x00000001000d7802 */ /* 0x000fce0000000f00 */
.L_x_13:
[----:B------:R-:W0:Y:S01]  /*0be0*/  LDCU UR4, c[0x0][0x398] ;  /* 0x00007300ff0477ac */ /* 0x000e220008000800 */
[----:B------:R-:W-:Y:S02]  /*0bf0*/  ISETP.NE.AND P0, PT, R20, RZ, PT ;  /* 0x000000ff1400720c */ /* 0x000fe40003f05270 */
[----:B------:R-:W-:Y:S02]  /*0c00*/  MOV R15, RZ ;  /* 0x000000ff000f7202 */ /* 0x000fe40000000f00 */
[----:B------:R-:W-:Y:S01]  /*0c10*/  MOV R12, RZ ;  /* 0x000000ff000c7202 */ /* 0x000fe20000000f00 */
[----:B0-----:R-:W-:-:S09]  /*0c20*/  UISETP.GE.U32.AND UP0, UPT, UR4, 0x10, UPT ;  /* 0x000000100400788c */ /* 0x001fd2000bf06070 */
[----:B------:R-:W-:Y:S05]  /*0c30*/  BRA.U !UP0, `(.L_x_8) ;  /* 0x00000005084c7547 */ /* 0x000fea000b800000 */
[----:B------:R-:W0:Y:S01]  /*0c40*/  LDC.64 R6, c[0x0][0x388] ;  /* 0x0000e200ff067b82 */ /* 0x000e220000000a00 */
[----:B------:R-:W1:Y:S01]  /*0c50*/  LDCU.64 UR6, c[0x0][0x380] ;  /* 0x00007000ff0677ac */ /* 0x000e620008000a00 */
[----:B------:R-:W-:Y:S01]  /*0c60*/  HFMA2 R15, -RZ, RZ, 0, 0 ;  /* 0x00000000ff0f7431 */ /* 0x000fe200000001ff */
[----:B------:R-:W-:-:S04]  /*0c70*/  ULOP3.LUT UR4, UR4, 0x7ffffff0, URZ, 0xc0, !UPT ;  /* 0x7ffffff004047892 */ /* 0x000fc8000f8ec0ff */
[----:B------:R-:W-:Y:S02]  /*0c80*/  UIADD3 UR5, UPT, UPT, -UR4, URZ, URZ ;  /* 0x000000ff04057290 */ /* 0x000fe4000fffe1ff */
[----:B------:R-:W-:Y:S02]  /*0c90*/  MOV R12, UR4 ;  /* 0x00000004000c7c02 */ /* 0x000fe40008000f00 */
[----:B-1----:R-:W-:-:S04]  /*0ca0*/  IADD3 R8, P3, PT, R4, UR6, RZ ;  /* 0x0000000604087c10 */ /* 0x002fc8000ff7e0ff */
[----:B------:R-:W-:Y:S01]  /*0cb0*/  IADD3 R8, P1, PT, R8, 0x20, RZ ;  /* 0x0000002008087810 */ /* 0x000fe20007f3e0ff */
[----:B0-----:R-:W-:-:S03]  /*0cc0*/  IMAD.WIDE.U32 R6, R13, 0x4, R6 ;  /* 0x000000040d067825 */ /* 0x001fc600078e0006 */
[----:B------:R-:W-:Y:S02]  /*0cd0*/  IADD3.X R9, PT, PT, RZ, UR7, R5, P1, P3 ;  /* 0x00000007ff097c10 */ /* 0x000fe40008fe6405 */
[----:B------:R-:W-:-:S04]  /*0ce0*/  IADD3 R6, P2, PT, R6, 0x20, RZ ;  /* 0x0000002006067810 */ /* 0x000fc80007f5e0ff */
[----:B------:R-:W-:-:S09]  /*0cf0*/  IADD3.X R7, PT, PT, RZ, R7, RZ, P2, !PT ;  /* 0x00000007ff077210 */ /* 0x000fd200017fe4ff */
.L_x_9:
[----:B------:R-:W2:Y:S04]  /*0d00*/  LDG.E R14, desc[UR8][R8.64+-0x20] ;  /* 0xffffe008080e7981 */ /* 0x000ea8000c1e1900 */
[----:B------:R-:W2:Y:S04]  /*0d10*/  LDG.E R17, desc[UR8][R6.64+-0x20] ;  /* 0xffffe00806117981 */ /* 0x000ea8000c1e1900 */
[----:B------:R-:W3:Y:S04]  /*0d20*/  LDG.E R18, desc[UR8][R8.64+-0x1c] ;  /* 0xffffe40808127981 */ /* 0x000ee8000c1e1900 */
[----:B------:R-:W3:Y:S04]  /*0d30*/  LDG.E R25, desc[UR8][R6.64+-0x1c] ;  /* 0xffffe40806197981 */ /* 0x000ee8000c1e1900 */
[----:B------:R-:W4:Y:S04]  /*0d40*/  LDG.E R24, desc[UR8][R8.64+-0x18] ;  /* 0xffffe80808187981 */ /* 0x000f28000c1e1900 */
[----:B------:R-:W4:Y:S04]  /*0d50*/  LDG.E R19, desc[UR8][R6.64+-0x18] ;  /* 0xffffe80806137981 */ /* 0x000f28000c1e1900 */
[----:B------:R-:W5:Y:S04]  /*0d60*/  LDG.E R22, desc[UR8][R8.64+-0x14] ;  /* 0xffffec0808167981 */ /* 0x000f68000c1e1900 */
[----:B------:R-:W5:Y:S04]  /*0d70*/  LDG.E R23, desc[UR8][R6.64+-0x14] ;  /* 0xffffec0806177981 */ /* 0x000f68000c1e1900 */
[----:B------:R-:W5:Y:S01]  /*0d80*/  LDG.E R27, desc[UR8][R6.64+0x4] ;  /* 0x00000408061b7981 */ /* 0x000f62000c1e1900 */
[----:B--2---:R-:W-:-:S03]  /*0d90*/  FADD R16, R14, -R17 ;  /* 0x800000110e107221 */ /* 0x004fc60000000000 */
[----:B------:R-:W2:Y:S04]  /*0da0*/  LDG.E R17, desc[UR8][R8.64+-0x10] ;  /* 0xfffff00808117981 */ /* 0x000ea8000c1e1900 */
[----:B------:R-:W2:Y:S01]  /*0db0*/  LDG.E R14, desc[UR8][R6.64+-0x10] ;  /* 0xfffff008060e7981 */ /* 0x000ea2000c1e1900 */
[----:B------:R-:W-:-:S03]  /*0dc0*/  FFMA R26, R16, R16, R15 ;  /* 0x00000010101a7223 */ /* 0x000fc6000000000f */
[----:B------:R-:W2:Y:S04]  /*0dd0*/  LDG.E R16, desc[UR8][R8.64+-0xc] ;  /* 0xfffff40808107981 */ /* 0x000ea8000c1e1900 */
[----:B------:R-:W2:Y:S01]  /*0de0*/  LDG.E R15, desc[UR8][R6.64+-0xc] ;  /* 0xfffff408060f7981 */ /* 0x000ea2000c1e1900 */
[----:B---3--:R-:W-:-:S03]  /*0df0*/  FADD R25, R18, -R25 ;  /* 0x8000001912197221 */ /* 0x008fc60000000000 */
[----:B------:R-:W3:Y:S01]  /*0e00*/  LDG.E R18, desc[UR8][R6.64+-0x8] ;  /* 0xfffff80806127981 */ /* 0x000ee2000c1e1900 */
[----:B------:R-:W-:Y:S01]  /*0e10*/  FFMA R26, R25, R25, R26 ;  /* 0x00000019191a7223 */ /* 0x000fe2000000001a */
[----:B----4-:R-:W-:Y:S02]  /*0e20*/  FADD R25, R24, -R19 ;  /* 0x8000001318197221 */ /* 0x010fe40000000000 */
[----:B------:R-:W3:Y:S02]  /*0e30*/  LDG.E R19, desc[UR8][R8.64+-0x8] ;  /* 0xfffff80808137981 */ /* 0x000ee4000c1e1900 */
[----:B------:R-:W-:Y:S01]  /*0e40*/  FFMA R26, R25, R25, R26 ;  /* 0x00000019191a7223 */ /* 0x000fe2000000001a */
[----:B-----5:R-:W-:Y:S01]  /*0e50*/  FADD R25, R22, -R23 ;  /* 0x8000001716197221 */ /* 0x020fe20000000000 */
[----:B------:R-:W4:Y:S04]  /*0e60*/  LDG.E R24, desc[UR8][R8.64] ;  /* 0x0000000808187981 */ /* 0x000f28000c1e1900 */
[----:B------:R-:W5:Y:S01]  /*0e70*/  LDG.E R22, desc[UR8][R8.64+-0x4] ;  /* 0xfffffc0808167981 */ /* 0x000f62000c1e1900 */
[----:B------:R-:W-:-:S03]  /*0e80*/  FFMA R26, R25, R25, R26 ;  /* 0x00000019191a7223 */ /* 0x000fc6000000001a */
[----:B------:R-:W5:Y:S04]  /*0e90*/  LDG.E R23, desc[UR8][R6.64+-0x4] ;  /* 0xfffffc0806177981 */ /* 0x000f68000c1e1900 */
[----:B------:R-:W4:Y:S01]  /*0ea0*/  LDG.E R25, desc[UR8][R6.64] ;  /* 0x0000000806197981 */ /* 0x000f22000c1e1900 */
[----:B--2---:R-:W-:-:S03]  /*0eb0*/  FADD R17, R17, -R14 ;  /* 0x8000000e11117221 */ /* 0x004fc60000000000 */
[----:B------:R-:W2:Y:S01]  /*0ec0*/  LDG.E R14, desc[UR8][R6.64+0x8] ;  /* 0x00000808060e7981 */ /* 0x000ea2000c1e1900 */
[----:B------:R-:W-:-:S03]  /*0ed0*/  FFMA R17, R17, R17, R26 ;  /* 0x0000001111117223 */ /* 0x000fc6000000001a */
[----:B------:R-:W2:Y:S01]  /*0ee0*/  LDG.E R26, desc[UR8][R8.64+0x4] ;  /* 0x00000408081a7981 */ /* 0x000ea2000c1e1900 */
[----:B------:R-:W-:-:S03]  /*0ef0*/  FADD R16, R16, -R15 ;  /* 0x8000000f10107221 */ /* 0x000fc60000000000 */
[----:B------:R-:W2:Y:S01]  /*0f00*/  LDG.E R15, desc[UR8][R8.64+0x8] ;  /* 0x00000808080f7981 */ /* 0x000ea2000c1e1900 */
[----:B------:R-:W-:-:S03]  /*0f10*/  FFMA R17, R16, R16, R17 ;  /* 0x0000001010117223 */ /* 0x000fc60000000011 */
[----:B------:R-:W2:Y:S01]  /*0f20*/  LDG.E R16, desc[UR8][R8.64+0xc] ;  /* 0x00000c0808107981 */ /* 0x000ea2000c1e1900 */
[----:B---3--:R-:W-:-:S03]  /*0f30*/  FADD R18, R19, -R18 ;  /* 0x8000001213127221 */ /* 0x008fc60000000000 */
[----:B------:R-:W3:Y:S01]  /*0f40*/  LDG.E R19, desc[UR8][R6.64+0x10] ;  /* 0x0000100806137981 */ /* 0x000ee2000c1e1900 */
[----:B------:R-:W-:-:S03]  /*0f50*/  FFMA R18, R18, R18, R17 ;  /* 0x0000001212127223 */ /* 0x000fc60000000011 */
[----:B------:R-:W3:Y:S01]  /*0f60*/  LDG.E R17, desc[UR8][R6.64+0xc] ;  /* 0x00000c0806117981 */ /* 0x000ee2000c1e1900 */
[----:B-----5:R-:W-:-:S03]  /*0f70*/  FADD R23, R22, -R23 ;  /* 0x8000001716177221 */ /* 0x020fc60000000000 */
[----:B------:R-:W5:Y:S01]  /*0f80*/  LDG.E R22, desc[UR8][R6.64+0x14] ;  /* 0x0000140806167981 */ /* 0x000f62000c1e1900 */
[----:B------:R-:W-:Y:S01]  /*0f90*/  FFMA R23, R23, R23, R18 ;  /* 0x0000001717177223 */ /* 0x000fe20000000012 */
[----:B----4-:R-:W-:Y:S02]  /*0fa0*/  FADD R24, R24, -R25 ;  /* 0x8000001918187221 */ /* 0x010fe40000000000 */
[----:B------:R-:W4:Y:S02]  /*0fb0*/  LDG.E R18, desc[UR8][R8.64+0x10] ;  /* 0x0000100808127981 */ /* 0x000f24000c1e1900 */
[----:B------:R-:W-:Y:S02]  /*0fc0*/  FFMA R24, R24, R24, R23 ;  /* 0x0000001818187223 */ /* 0x000fe40000000017 */
[----:B------:R-:W5:Y:S01]  /*0fd0*/  LDG.E R23, desc[UR8][R8.64+0x14] ;  /* 0x0000140808177981 */ /* 0x000f62000c1e1900 */
[----:B--2---:R-:W-:-:S04]  /*0fe0*/  FADD R27, R26, -R27 ;  /* 0x8000001b1a1b7221 */ /* 0x004fc80000000000 */
[----:B------:R-:W-:Y:S01]  /*0ff0*/  FFMA R24, R27, R27, R24 ;  /* 0x0000001b1b187223 */ /* 0x000fe20000000018 */
[----:B------:R-:W-:Y:S02]  /*1000*/  FADD R25, R15, -R14 ;  /* 0x8000000e0f197221 */ /* 0x000fe40000000000 */
[----:B------:R-:W2:Y:S04]  /*1010*/  LDG.E R15, desc[UR8][R8.64+0x18] ;  /* 0x00001808080f7981 */ /* 0x000ea8000c1e1900 */
[----:B------:R-:W2:Y:S01]  /*1020*/  LDG.E R14, desc[UR8][R6.64+0x18] ;  /* 0x00001808060e7981 */ /* 0x000ea2000c1e1900 */
[----:B------:R-:W-:-:S03]  /*1030*/  FFMA R26, R25, R25, R24 ;  /* 0x00000019191a7223 */ /* 0x000fc60000000018 */
[----:B------:R0:W2:Y:S04]  /*1040*/  LDG.E R25, desc[UR8][R8.64+0x1c] ;  /* 0x00001c0808197981 */ /* 0x0000a8000c1e1900 */
[----:B------:R1:W2:Y:S01]  /*1050*/  LDG.E R24, desc[UR8][R6.64+0x1c] ;  /* 0x00001c0806187981 */ /* 0x0002a2000c1e1900 */
[----:B---3--:R-:W-:Y:S01]  /*1060*/  FADD R17, R16, -R17 ;  /* 0x8000001110117221 */ /* 0x008fe20000000000 */
[----:B------:R-:W-:-:S03]  /*1070*/  UIADD3 UR5, UPT, UPT, UR5, 0x10, URZ ;  /* 0x0000001005057890 */ /* 0x000fc6000fffe0ff */
[----:B------:R-:W-:Y:S01]  /*1080*/  FFMA R26, R17, R17, R26 ;  /* 0x00000011111a7223 */ /* 0x000fe2000000001a */
[----:B----4-:R-:W-:Y:S01]  /*1090*/  FADD R19, R18, -R19 ;  /* 0x8000001312137221 */ /* 0x010fe20000000000 */
[----:B------:R-:W-:-:S03]  /*10a0*/  UISETP.NE.AND UP0, UPT, UR5, URZ, UPT ;  /* 0x000000ff0500728c */ /* 0x000fc6000bf05270 */
[----:B------:R-:W-:Y:S01]  /*10b0*/  FFMA R26, R19, R19, R26 ;  /* 0x00000013131a7223 */ /* 0x000fe2000000001a */
[----:B-----5:R-:W-:-:S04]  /*10c0*/  FADD R23, R23, -R22 ;  /* 0x8000001617177221 */ /* 0x020fc80000000000 */
[----:B------:R-:W-:Y:S01]  /*10d0*/  FFMA R26, R23, R23, R26 ;  /* 0x00000017171a7223 */ /* 0x000fe2000000001a */
[----:B0-----:R-:W-:Y:S02]  /*10e0*/  IADD3 R8, P1, PT, R8, 0x40, RZ ;  /* 0x0000004008087810 */ /* 0x001fe40007f3e0ff */
[----:B-1----:R-:W-:Y:S02]  /*10f0*/  IADD3 R6, P2, PT, R6, 0x40, RZ ;  /* 0x0000004006067810 */ /* 0x002fe40007f5e0ff */
[----:B------:R-:W-:Y:S02]  /*1100*/  IADD3.X R9, PT, PT, RZ, R9, RZ, P1, !PT ;  /* 0x00000009ff097210 */ /* 0x000fe40000ffe4ff */
[----:B------:R-:W-:Y:S01]  /*1110*/  IADD3.X R7, PT, PT, RZ, R7, RZ, P2, !PT ;  /* 0x00000007ff077210 */ /* 0x000fe200017fe4ff */
[----:B--2---:R-:W-:-:S04]  /*1120*/  FADD R15, R15, -R14 ;  /* 0x8000000e0f0f7221 */ /* 0x004fc80000000000 */
[----:B------:R-:W-:Y:S01]  /*1130*/  FFMA R15, R15, R15, R26 ;  /* 0x0000000f0f0f7223 */ /* 0x000fe2000000001a */
[----:B------:R-:W-:-:S04]  /*1140*/  FADD R24, R25, -R24 ;  /* 0x8000001819187221 */ /* 0x000fc80000000000 */
[----:B------:R-:W-:Y:S01]  /*1150*/  FFMA R15, R24, R24, R15 ;  /* 0x00000018180f7223 */ /* 0x000fe2000000000f */
[----:B------:R-:W-:Y:S06]  /*1160*/  BRA.U UP0, `(.L_x_9) ;  /* 0xfffffff900e47547 */ /* 0x000fec000b83ffff */
.L_x_8:
[----:B------:R-:W-:Y:S05]  /*1170*/  @!P0 BRA `(.L_x_10) ;  /* 0x0000000400988947 */ /* 0x000fea0003800000 */
[----:B------:R-:W-:Y:S02]  /*1180*/  IADD3 R6, PT, PT, R20, -0x1, RZ ;  /* 0xffffffff14067810 */ /* 0x000fe40007ffe0ff */
[----:B------:R-:W-:Y:S02]  /*1190*/  ISETP.NE.AND P1, PT, R21, RZ, PT ;  /* 0x000000ff1500720c */ /* 0x000fe40003f25270 */
[----:B------:R-:W-:-:S13]  /*11a0*/  ISETP.GE.U32.AND P0, PT, R6, 0x7, PT ;  /* 0x000000070600780c */ /* 0x000fda0003f06070 */
[----:B------:R-:W-:Y:S05]  /*11b0*/  @!P0 BRA `(.L_x_11) ;  /* 0x0000000000a88947 */ /* 0x000fea0003800000 */
[----:B------:R-:W0:Y:S01]  /*11c0*/  LDC.64 R24, c[0x0][0x388] ;  /* 0x0000e200ff187b82 */ /* 0x000e220000000a00 */
[CC--:B------:R-:W-:Y:S02]  /*11d0*/  IADD3 R9, PT, PT, R12.reuse, R13.reuse, RZ ;  /* 0x0000000d0c097210 */ /* 0x0c0fe40007ffe0ff */
[----:B------:R-:W-:-:S05]  /*11e0*/  IADD3 R14, P0, PT, R12, R13, RZ ;  /* 0x0000000d0c0e7210 */ /* 0x000fca0007f1e0ff */
[----:B------:R-:W1:Y:S01]  /*11f0*/  LDC.64 R6, c[0x0][0x388] ;  /* 0x0000e200ff067b82 */ /* 0x000e620000000a00 */
[----:B------:R-:W-:Y:S01]  /*1200*/  IADD3.X R16, PT, PT, RZ, RZ, RZ, P0, !PT ;  /* 0x000000ffff107210 */ /* 0x000fe200007fe4ff */
[----:B0-----:R-:W-:-:S04]  /*1210*/  IMAD.WIDE.U32 R24, R9, 0x4, R24 ;  /* 0x0000000409187825 */ /* 0x001fc800078e0018 */
[----:B------:R-:W-:Y:S02]  /*1220*/  IMAD.WIDE.U32 R8, R12, 0x4, R2 ;  /* 0x000000040c087825 */ /* 0x000fe400078e0002 */
[----:B------:R-:W2:Y:S04]  /*1230*/  LDG.E R25, desc[UR8][R24.64] ;  /* 0x0000000818197981 */ /* 0x000ea8000c1e1900 */
[----:B------:R-:W2:Y:S01]  /*1240*/  LDG.E R28, desc[UR8][R8.64] ;  /* 0x00000008081c7981 */ /* 0x000ea2000c1e1900 */
[----:B-1----:R-:W-:-:S03]  /*1250*/  LEA R6, P0, R14, R6, 0x2 ;  /* 0x000000060e067211 */ /* 0x002fc600078010ff */
[----:B------:R-:W3:Y:S01]  /*1260*/  LDG.E R23, desc[UR8][R8.64+0x4] ;  /* 0x0000040808177981 */ /* 0x000ee2000c1e1900 */
[----:B------:R-:W-:-:S03]  /*1270*/  LEA.HI.X R7, R14, R7, R16, 0x2, P0 ;  /* 0x000000070e077211 */ /* 0x000fc600000f1410 */
[----:B------:R-:W4:Y:S04]  /*1280*/  LDG.E R19, desc[UR8][R8.64+0x8] ;  /* 0x0000080808137981 */ /* 0x000f28000c1e1900 */
[----:B------:R-:W3:Y:S04]  /*1290*/  LDG.E R26, desc[UR8][R6.64+0x4] ;  /* 0x00000408061a7981 */ /* 0x000ee8000c1e1900 */
[----:B------:R-:W4:Y:S04]  /*12a0*/  LDG.E R24, desc[UR8][R6.64+0x8] ;  /* 0x0000080806187981 */ /* 0x000f28000c1e1900 */
[----:B------:R-:W5:Y:S04]  /*12b0*/  LDG.E R18, desc[UR8][R8.64+0xc] ;  /* 0x00000c0808127981 */ /* 0x000f68000c1e1900 */
[----:B------:R-:W5:Y:S04]  /*12c0*/  LDG.E R17, desc[UR8][R8.64+0x10] ;  /* 0x0000100808117981 */ /* 0x000f68000c1e1900 */
[----:B------:R-:W5:Y:S04]  /*12d0*/  LDG.E R16, desc[UR8][R8.64+0x14] ;  /* 0x0000140808107981 */ /* 0x000f68000c1e1900 */
[----:B------:R-:W5:Y:S04]  /*12e0*/  LDG.E R14, desc[UR8][R8.64+0x18] ;  /* 0x00001808080e7981 */ /* 0x000f68000c1e1900 */
[----:B------:R-:W5:Y:S01]  /*12f0*/  LDG.E R22, desc[UR8][R8.64+0x1c] ;  /* 0x00001c0808167981 */ /* 0x000f62000c1e1900 */
[----:B--2---:R-:W-:-:S03]  /*1300*/  FADD R28, R28, -R25 ;  /* 0x800000191c1c7221 */ /* 0x004fc60000000000 */
[----:B------:R-:W5:Y:S01]  /*1310*/  LDG.E R25, desc[UR8][R6.64+0xc] ;  /* 0x00000c0806197981 */ /* 0x000f62000c1e1900 */
[----:B------:R-:W-:-:S03]  /*1320*/  FFMA R27, R28, R28, R15 ;  /* 0x0000001c1c1b7223 */ /* 0x000fc6000000000f */
[----:B------:R-:W2:Y:S04]  /*1330*/  LDG.E R28, desc[UR8][R6.64+0x10] ;  /* 0x00001008061c7981 */ /* 0x000ea8000c1e1900 */
[----:B------:R-:W2:Y:S01]  /*1340*/  LDG.E R15, desc[UR8][R6.64+0x14] ;  /* 0x00001408060f7981 */ /* 0x000ea2000c1e1900 */
[----:B---3--:R-:W-:-:S03]  /*1350*/  FADD R26, R23, -R26 ;  /* 0x8000001a171a7221 */ /* 0x008fc60000000000 */
[----:B------:R-:W3:Y:S01]  /*1360*/  LDG.E R23, desc[UR8][R6.64+0x18] ;  /* 0x0000180806177981 */ /* 0x000ee2000c1e1900 */
[----:B------:R-:W-:-:S03]  /*1370*/  FFMA R26, R26, R26, R27 ;  /* 0x0000001a1a1a7223 */ /* 0x000fc6000000001b */
[----:B------:R-:W3:Y:S01]  /*1380*/  LDG.E R27, desc[UR8][R6.64+0x1c] ;  /* 0x00001c08061b7981 */ /* 0x000ee2000c1e1900 */
[----:B----4-:R-:W-:-:S04]  /*1390*/  FADD R19, R19, -R24 ;  /* 0x8000001813137221 */ /* 0x010fc80000000000 */
[----:B------:R-:W-:Y:S01]  /*13a0*/  FFMA R26, R19, R19, R26 ;  /* 0x00000013131a7223 */ /* 0x000fe2000000001a */
[----:B------:R-:W-:Y:S01]  /*13b0*/  IADD3 R12, PT, PT, R12, 0x8, RZ ;  /* 0x000000080c0c7810 */ /* 0x000fe20007ffe0ff */
[----:B-----5:R-:W-:-:S04]  /*13c0*/  FADD R25, R18, -R25 ;  /* 0x8000001912197221 */ /* 0x020fc80000000000 */
[----:B------:R-:W-:Y:S01]  /*13d0*/  FFMA R26, R25, R25, R26 ;  /* 0x00000019191a7223 */ /* 0x000fe2000000001a */
[----:B--2---:R-:W-:Y:S01]  /*13e0*/  FADD R17, R17, -R28 ;  /* 0x8000001c11117221 */ /* 0x004fe20000000000 */
[----:B------:R-:W-:-:S03]  /*13f0*/  FADD R15, R16, -R15 ;  /* 0x8000000f100f7221 */ /* 0x000fc60000000000 */
[----:B------:R-:W-:Y:S01]  /*1400*/  FFMA R26, R17, R17, R26 ;  /* 0x00000011111a7223 */ /* 0x000fe2000000001a */
[----:B---3--:R-:W-:-:S03]  /*1410*/  FADD R23, R14, -R23 ;  /* 0x800000170e177221 */ /* 0x008fc60000000000 */
[----:B------:R-:W-:Y:S01]  /*1420*/  FFMA R26, R15, R15, R26 ;  /* 0x0000000f0f1a7223 */ /* 0x000fe2000000001a */
[----:B------:R-:W-:-:S03]  /*1430*/  FADD R27, R22, -R27 ;  /* 0x8000001b161b7221 */ /* 0x000fc60000000000 */
[----:B------:R-:W-:-:S04]  /*1440*/  FFMA R26, R23, R23, R26 ;  /* 0x00000017171a7223 */ /* 0x000fc8000000001a */
[----:B------:R-:W-:-:S07]  /*1450*/  FFMA R15, R27, R27, R26 ;  /* 0x0000001b1b0f7223 */ /* 0x000fce000000001a */
.L_x_11:
[----:B------:R-:W-:Y:S05]  /*1460*/  @!P1 BRA `(.L_x_10) ;  /* 0x0000000000dc9947 */ /* 0x000fea0003800000 */
[----:B------:R-:W-:Y:S02]  /*1470*/  IADD3 R6, PT, PT, R21, -0x1, RZ ;  /* 0xffffffff15067810 */ /* 0x000fe40007ffe0ff */
[----:B------:R-:W-:Y:S02]  /*1480*/  ISETP.NE.AND P1, PT, R11, RZ, PT ;  /* 0x000000ff0b00720c */ /* 0x000fe40003f25270 */
[----:B------:R-:W-:-:S13]  /*1490*/  ISETP.GE.U32.AND P0, PT, R6, 0x3, PT ;  /* 0x000000030600780c */ /* 0x000fda0003f06070 */
[----:B------:R-:W-:Y:S05]  /*14a0*/  @!P0 BRA `(.L_x_12) ;  /* 0x0000000000688947 */ /* 0x000fea0003800000 */
[----:B------:R-:W0:Y:S01]  /*14b0*/  LDC.64 R16, c[0x0][0x388] ;  /* 0x0000e200ff107b82 */ /* 0x000e220000000a00 */
[CC--:B------:R-:W-:Y:S02]  /*14c0*/  IADD3 R9, PT, PT, R12.reuse, R13.reuse, RZ ;  /* 0x0000000d0c097210 */ /* 0x0c0fe40007ffe0ff */
[----:B------:R-:W-:-:S04]  /*14d0*/  IADD3 R18, P0, PT, R12, R13, RZ ;  /* 0x0000000d0c127210 */ /* 0x000fc80007f1e0ff */
[----:B------:R-:W-:Y:S01]  /*14e0*/  IADD3.X R19, PT, PT, RZ, RZ, RZ, P0, !PT ;  /* 0x000000ffff137210 */ /* 0x000fe200007fe4ff */
[----:B------:R-:W1:Y:S01]  /*14f0*/  LDC.64 R6, c[0x0][0x388] ;  /* 0x0000e200ff067b82 */ /* 0x000e620000000a00 */
[----:B0-----:R-:W-:-:S04]  /*1500*/  IMAD.WIDE.U32 R16, R9, 0x4, R16 ;  /* 0x0000000409107825 */ /* 0x001fc800078e0010 */
[----:B------:R-:W-:Y:S02]  /*1510*/  IMAD.WIDE.U32 R8, R12, 0x4, R2 ;  /* 0x000000040c087825 */ /* 0x000fe400078e0002 */
[----:B------:R-:W2:Y:S01]  /*1520*/  LDG.E R17, desc[UR8][R16.64] ;  /* 0x0000000810117981 */ /* 0x000ea2000c1e1900 */
[----:B-1----:R-:W-:-:S03]  /*1530*/  LEA R6, P0, R18, R6, 0x2 ;  /* 0x0000000612067211 */ /* 0x002fc600078010ff */
[----:B------:R-:W2:Y:S01]  /*1540*/  LDG.E R14, desc[UR8][R8.64] ;  /* 0x00000008080e7981 */ /* 0x000ea2000c1e1900 */
[----:B------:R-:W-:-:S03]  /*1550*/  LEA.HI.X R7, R18, R7, R19, 0x2, P0 ;  /* 0x0000000712077211 */ /* 0x000fc600000f1413 */
[----:B------:R-:W3:Y:S04]  /*1560*/  LDG.E R18, desc[UR8][R8.64+0x4] ;  /* 0x0000040808127981 */ /* 0x000ee8000c1e1900 */
[----:B------:R-:W3:Y:S04]  /*1570*/  LDG.E R19, desc[UR8][R6.64+0x4] ;  /* 0x0000040806137981 */ /* 0x000ee8000c1e1900 */
[----:B------:R-:W4:Y:S04]  /*1580*/  LDG.E R22, desc[UR8][R8.64+0x8] ;  /* 0x0000080808167981 */ /* 0x000f28000c1e1900 */
[----:B------:R-:W4:Y:S04]  /*1590*/  LDG.E R23, desc[UR8][R6.64+0x8] ;  /* 0x0000080806177981 */ /* 0x000f28000c1e1900 */
[----:B------:R-:W5:Y:S04]  /*15a0*/  LDG.E R24, desc[UR8][R8.64+0xc] ;  /* 0x00000c0808187981 */ /* 0x000f68000c1e1900 */
[----:B------:R-:W5:Y:S01]  /*15b0*/  LDG.E R25, desc[UR8][R6.64+0xc] ;  /* 0x00000c0806197981 */ /* 0x000f62000c1e1900 */
[----:B------:R-:W-:Y:S01]  /*15c0*/  IADD3 R12, PT, PT, R12, 0x4, RZ ;  /* 0x000000040c0c7810 */ /* 0x000fe20007ffe0ff */
[----:B--2---:R-:W-:-:S04]  /*15d0*/  FADD R14, R14, -R17 ;  /* 0x800000110e0e7221 */ /* 0x004fc80000000000 */
[----:B------:R-:W-:Y:S01]  /*15e0*/  FFMA R14, R14, R14, R15 ;  /* 0x0000000e0e0e7223 */ /* 0x000fe2000000000f */
[----:B---3--:R-:W-:-:S04]  /*15f0*/  FADD R19, R18, -R19 ;  /* 0x8000001312137221 */ /* 0x008fc80000000000 */
[----:B------:R-:W-:Y:S01]  /*1600*/  FFMA R14, R19, R19, R14 ;  /* 0x00000013130e7223 */ /* 0x000fe2000000000e */
[----:B----4-:R-:W-:-:S04]  /*1610*/  FADD R23, R22, -R23 ;  /* 0x8000001716177221 */ /* 0x010fc80000000000 */
[----:B------:R-:W-:Y:S01]  /*1620*/  FFMA R14, R23, R23, R14 ;  /* 0x00000017170e7223 */ /* 0x000fe2000000000e */
[----:B-----5:R-:W-:-:S04]  /*1630*/  FADD R25, R24, -R25 ;  /* 0x8000001918197221 */ /* 0x020fc80000000000 */
[----:B------:R-:W-:-:S07]  /*1640*/  FFMA R15, R25, R25, R14 ;  /* 0x00000019190f7223 */ /* 0x000fce000000000e */
.L_x_12:
[----:B------:R-:W-:Y:S05]  /*1650*/  @!P1 BRA `(.L_x_10) ;  /* 0x0000000000609947 */ /* 0x000fea0003800000 */
[----:B------:R-:W0:Y:S01]  /*1660*/  LDC.64 R8, c[0x0][0x388] ;  /* 0x0000e200ff087b82 */ /* 0x000e220000000a00 */
[C---:B------:R-:W-:Y:S01]  /*1670*/  IADD3 R17, PT, PT, R12.reuse, R13, RZ ;  /* 0x0000000d0c117210 */ /* 0x040fe20007ffe0ff */
[----:B------:R-:W-:-:S05]  /*1680*/  IMAD.WIDE.U32 R6, R12, 0x4, R2 ;  /* 0x000000040c067825 */ /* 0x000fca00078e0002 */
[----:B------:R-:W2:Y:S01]  /*1690*/  LDG.E R14, desc[UR8][R6.64] ;  /* 0x00000008060e7981 */ /* 0x000ea2000c1e1900 */
[----:B0-----:R-:W-:-:S06]  /*16a0*/  IMAD.WIDE.U32 R8, R17, 0x4, R8 ;  /* 0x0000000411087825 */ /* 0x001fcc00078e0008 */
[----:B------:R-:W2:Y:S01]  /*16b0*/  LDG.E R9, desc[UR8][R8.64] ;  /* 0x0000000808097981 */ /* 0x000ea2000c1e1900 */
[----:B------:R-:W-:Y:S01]  /*16c0*/  ISETP.NE.AND P0, PT, R11, 0x1, PT ;  /* 0x000000010b00780c */ /* 0x000fe20003f05270 */
[----:B--2---:R-:W-:-:S04]  /*16d0*/  FADD R14, R14, -R9 ;  /* 0x800000090e0e7221 */ /* 0x004fc80000000000 */
[----:B------:R-:W-:-:S08]  /*16e0*/  FFMA R15, R14, R14, R15 ;  /* 0x0000000e0e0f7223 */ /* 0x000fd0000000000f */
[----:B------:R-:W-:Y:S05]  /*16f0*/  @!P0 BRA `(.L_x_10) ;  /* 0x0000000000388947 */ /* 0x000fea0003800000 */
[----:B------:R-:W0:Y:S01]  /*1700*/  LDC.64 R8, c[0x0][0x388] ;  /* 0x0000e200ff087b82 */ /* 0x000e220000000a00 */
[----:B------:R-:W-:Y:S02]  /*1710*/  IADD3 R12, P1, PT, R12, R13, RZ ;  /* 0x0000000d0c0c7210 */ /* 0x000fe40007f3e0ff */
[----:B------:R-:W-:Y:S02]  /*1720*/  ISETP.NE.AND P0, PT, R11, 0x2, PT ;  /* 0x000000020b00780c */ /* 0x000fe40003f05270 */
[----:B------:R-:W-:Y:S02]  /*1730*/  IADD3.X R14, PT, PT, RZ, RZ, RZ, P1, !PT ;  /* 0x000000ffff0e7210 */ /* 0x000fe40000ffe4ff */
[----:B0-----:R-:W-:-:S04]  /*1740*/  LEA R8, P1, R12, R8, 0x2 ;  /* 0x000000080c087211 */ /* 0x001fc800078210ff */
[----:B------:R-:W-:Y:S02]  /*1750*/  LEA.HI.X R9, R12, R9, R14, 0x2, P1 ;  /* 0x000000090c097211 */ /* 0x000fe400008f140e */
[----:B------:R-:W2:Y:S04]  /*1760*/  LDG.E R12, desc[UR8][R6.64+0x4] ;  /* 0x00000408060c7981 */ /* 0x000ea8000c1e1900 */
[----:B------:R-:W2:Y:S04]  /*1770*/  LDG.E R17, desc[UR8][R8.64+0x4] ;  /* 0x0000040808117981 */ /* 0x000ea8000c1e1900 */
[----:B------:R-:W3:Y:S04]  /*1780*/  @P0 LDG.E R14, desc[UR8][R6.64+0x8] ;  /* 0x00000808060e0981 */ /* 0x000ee8000c1e1900 */
[----:B------:R-:W3:Y:S01]  /*1790*/  @P0 LDG.E R19, desc[UR8][R8.64+0x8] ;  /* 0x0000080808130981 */ /* 0x000ee2000c1e1900 */
[----:B--2---:R-:W-:-:S04]  /*17a0*/  FADD R12, R12, -R17 ;  /* 0x800000110c0c7221 */ /* 0x004fc80000000000 */
[----:B------:R-:W-:Y:S01]  /*17b0*/  FFMA R15, R12, R12, R15 ;  /* 0x0000000c0c0f7223 */ /* 0x000fe2000000000f */
[----:B---3--:R-:W-:-:S04]  /*17c0*/  @P0 FADD R14, R14, -R19 ;  /* 0x800000130e0e0221 */ /* 0x008fc80000000000 */
[----:B------:R-:W-:-:S07]  /*17d0*/  @P0 FFMA R15, R14, R14, R15 ;  /* 0x0000000e0e0f0223 */ /* 0x000fce000000000f */
.L_x_10:
[----:B------:R-:W0:Y:S01]  /*17e0*/  LDCU UR4, c[0x0][0x394] ;  /* 0x00007280ff0477ac */ /* 0x000e220008000800 */
[----:B------:R-:W-:Y:S02]  /*17f0*/  IADD3 R6, PT, PT, R13, 0x1, RZ ;  /* 0x000000010d067810 */ /* 0x000fe40007ffe0ff */
[----:B------:R-:W-:-:S04]  /*1800*/  FSETP.GEU.AND P0, PT, R15, R0, PT ;  /* 0x000000000f00720b */ /* 0x000fc80003f0e000 */
[----:B------:R-:W-:Y:S02]  /*1810*/  SEL R10, R13, R10, !P0 ;  /* 0x0000000a0d0a7207 */ /* 0x000fe40004000000 */
[----:B------:R-:W-:Y:S02]  /*1820*/  FSEL R0, R15, R0, !P0 ;  /* 0x000000000f007208 */ /* 0x000fe40004000000 */
[----:B0-----:R-:W-:-:S13]  /*1830*/  ISETP.NE.AND P1, PT, R6, UR4, PT ;  /* 0x0000000406007c0c */ /* 0x001fda000bf25270 */
[----:B------:R-:W-:Y:S05]  /*1840*/  @!P1 BRA `(.L_x_6) ;  /* 0x00000000007c9947 */ /* 0x000fea0003800000 */
[----:B------:R-:W-:Y:S01]  /*1850*/  MOV R13, R6 ;  /* 0x00000006000d7202 */ /* 0x000fe20000000f00 */
[----:B------:R-:W-:Y:S06]  /*1860*/  BRA `(.L_x_13) ;  /* 0xfffffff000dc7947 */ /* 0x000fec000383ffff */
.L_x_7:
[----:B------:R-:W-:Y:S01]  /*1870*/  UIADD3 UR4, UPT, UPT, UR5, -0x1, URZ ;  /* 0xffffffff05047890 */ /* 0x000fe2000fffe0ff */
[----:B------:R-:W-:Y:S01]  /*1880*/  HFMA2 R10, -RZ, RZ, 0, 0 ;  /* 0x00000000ff0a7431 */ /* 0x000fe200000001ff */
[----:B------:R-:W-:Y:S01]  /*1890*/  UIADD3 UR5, UPT, UPT, UR5, -0x2, URZ ;  /* 0xfffffffe05057890 */ /* 0x000fe2000fffe0ff */
[----:B------:R-:W-:Y:S01]  /*18a0*/  MOV R3, 0x1 ;  /* 0x0000000100037802 */ /* 0x000fe20000000f00 */
[----:B------:R-:W-:Y:S02]  /*18b0*/  ULOP3.LUT UR6, UR4, 0x3, URZ, 0xc0, !UPT ;  /* 0x0000000304067892 */ /* 0x000fe4000f8ec0ff */
[----:B------:R-:W-:-:S09]  /*18c0*/  UISETP.GE.U32.AND UP0, UPT, UR5, 0x3, UPT ;  /* 0x000000030500788c */ /* 0x000fd2000bf06070 */
[----:B------:R-:W-:Y:S05]  /*18d0*/  BRA.U !UP0, `(.L_x_14) ;  /* 0x0000000108307547 */ /* 0x000fea000b800000 */
[----:B------:R-:W-:Y:S01]  /*18e0*/  MOV R10, RZ ;  /* 0x000000ff000a7202 */ /* 0x000fe20000000f00 */
[----:B------:R-:W-:Y:S01]  /*18f0*/  ULOP3.LUT UR4, UR4, 0xfffffffc, URZ, 0xc0, !UPT ;  /* 0xfffffffc04047892 */ /* 0x000fe2000f8ec0ff */
[----:B------:R-:W-:-:S11]  /*1900*/  MOV R3, 0x1 ;  /* 0x0000000100037802 */ /* 0x000fd60000000f00 */
.L_x_15:
[C---:B------:R-:W-:Y:S02]  /*1910*/  IADD3 R2, PT, PT, R3.reuse, 0x3, RZ ;  /* 0x0000000303027810 */ /* 0x040fe40007ffe0ff */
[----:B------:R-:W-:Y:S02]  /*1920*/  FSETP.GT.AND P0, PT, R0, RZ, PT ;  /* 0x000000ff0000720b */ /* 0x000fe40003f04000 */
[----:B------:R-:W-:Y:S02]  /*1930*/  ISETP.NE.AND P1, PT, R2, UR4, PT ;  /* 0x0000000402007c0c */ /* 0x000fe4000bf25270 */
[C---:B------:R-:W-:Y:S02]  /*1940*/  IADD3 R2, PT, PT, R3.reuse, 0x4, RZ ;  /* 0x0000000403027810 */ /* 0x040fe40007ffe0ff */
[----:B------:R-:W-:Y:S02]  /*1950*/  SEL R10, R3, R10, P0 ;  /* 0x0000000a030a7207 */ /* 0x000fe40000000000 */
[----:B------:R-:W-:-:S02]  /*1960*/  FSEL R0, R0, RZ, !P0 ;  /* 0x000000ff00007208 */ /* 0x000fc40004000000 */
[----:B------:R-:W-:-:S05]  /*1970*/  MOV R3, R2 ;  /* 0x0000000200037202 */ /* 0x000fca0000000f00 */
[----:B------:R-:W-:Y:S05]  /*1980*/  @P1 BRA `(.L_x_15) ;  /* 0xfffffffc00e01947 */ /* 0x000fea000383ffff */
[----:B------:R-:W-:-:S07]  /*1990*/  MOV R3, R2 ;  /* 0x0000000200037202 */ /* 0x000fce0000000f00 */
.L_x_14:
[----:B------:R-:W-:-:S09]  /*19a0*/  UISETP.NE.AND UP0, UPT, UR6, URZ, UPT ;  /* 0x000000ff0600728c */ /* 0x000fd2000bf05270 */
[----:B------:R-:W-:Y:S05]  /*19b0*/  BRA.U !UP0, `(.L_x_6) ;  /* 0x0000000108207547 */ /* 0x000fea000b800000 */
[----:B------:R-:W-:-:S05]  /*19c0*/  UMOV UR4, URZ ;  /* 0x000000ff00047c82 */ /* 0x000fca0008000000 */
.L_x_16:
[----:B------:R-:W-:Y:S01]  /*19d0*/  UIADD3 UR4, UPT, UPT, UR4, 0x1, URZ ;  /* 0x0000000104047890 */ /* 0x000fe2000fffe0ff */
[----:B------:R-:W-:-:S03]  /*19e0*/  FSETP.GT.AND P0, PT, R0, RZ, PT ;  /* 0x000000ff0000720b */ /* 0x000fc60003f04000 */
[----:B------:R-:W-:Y:S01]  /*19f0*/  UISETP.NE.AND UP0, UPT, UR4, UR6, UPT ;  /* 0x000000060400728c */ /* 0x000fe2000bf05270 */
[C---:B------:R-:W-:Y:S02]  /*1a00*/  SEL R10, R3.reuse, R10, P0 ;  /* 0x0000000a030a7207 */ /* 0x040fe40000000000 */
[----:B------:R-:W-:Y:S02]  /*1a10*/  FSEL R0, R0, RZ, !P0 ;  /* 0x000000ff00007208 */ /* 0x000fe40004000000 */
[----:B------:R-:W-:-:S04]  /*1a20*/  IADD3 R3, PT, PT, R3, 0x1, RZ ;  /* 0x0000000103037810 */ /* 0x000fc80007ffe0ff */
[----:B------:R-:W-:Y:S05]  /*1a30*/  BRA.U UP0, `(.L_x_16) ;  /* 0xfffffffd00e47547 */ /* 0x000fea000b83ffff */
.L_x_6:
[----:B------:R-:W0:Y:S01]  /*1a40*/  LDC R11, c[0x0][0x398] ;  /* 0x0000e600ff0b7b82 */ /* 0x000e220000000800 */
[----:B------:R-:W-:-:S07]  /*1a50*/  HFMA2 R7, -RZ, RZ, 0, 5.9604644775390625e-08 ;  /* 0x00000001ff077431 */ /* 0x000fce00000001ff */
[----:B------:R-:W1:Y:S01]  /*1a60*/  LDC.64 R2, c[0x0][0x3a0] ;  /* 0x0000e800ff027b82 */ /* 0x000e620000000a00 */
[----:B0-----:R-:W-:Y:S01]  /*1a70*/  ISETP.GE.AND P0, PT, R11, 0x1, PT ;  /* 0x000000010b00780c */ /* 0x001fe20003f06270 */
[----:B-1----:R-:W-:-:S05]  /*1a80*/  IMAD.WIDE.U32 R2, R10, 0x4, R2 ;  /* 0x000000040a027825 */ /* 0x002fca00078e0002 */
[----:B------:R0:W-:Y:S07]  /*1a90*/  REDG.E.ADD.STRONG.GPU desc[UR8][R2.64], R7 ;  /* 0x000000070200798e */ /* 0x0001ee000c12e108 */
[----:B------:R-:W-:Y:S05]  /*1aa0*/  @!P0 EXIT ;  /* 0x000000000000894d */ /* 0x000fea0003800000 */
[C---:B------:R-:W-:Y:S01]  /*1ab0*/  ISETP.GE.U32.AND P1, PT, R11.reuse, 0x10, PT ;  /* 0x000000100b00780c */ /* 0x040fe20003f26070 */
[C---:B------:R-:W-:Y:S01]  /*1ac0*/  IMAD R10, R11.reuse, R10, RZ ;  /* 0x0000000a0b0a7224 */ /* 0x040fe200078e02ff */
[----:B0-----:R-:W-:Y:S02]  /*1ad0*/  LOP3.LUT P0, R2, R11, 0xf, RZ, 0xc0, !PT ;  /* 0x0000000f0b027812 */ /* 0x001fe4000780c0ff */
[----:B------:R-:W-:Y:S02]  /*1ae0*/  MOV R3, RZ ;  /* 0x000000ff00037202 */ /* 0x000fe40000000f00 */
[----:B------:R-:W-:-:S07]  /*1af0*/  SHF.R.S32.HI R7, RZ, 0x1f, R10 ;  /* 0x0000001fff077819 */ /* 0x000fce000001140a */
[----:B------:R-:W-:Y:S05]  /*1b00*/  @!P1 BRA `(.L_x_17) ;  /* 0x0000000000d89947 */ /* 0x000fea0003800000 */
[----:B------:R-:W0:Y:S01]  /*1b10*/  LDCU.64 UR4, c[0x0][0x3a8] ;  /* 0x00007500ff0477ac */ /* 0x000e220008000a00 */
[----:B------:R-:W-:Y:S01]  /*1b20*/  LOP3.LUT R3, R11, 0x7ffffff0, RZ, 0xc0, !PT ;  /* 0x7ffffff00b037812 */ /* 0x000fe200078ec0ff */
[----:B------:R-:W1:Y:S03]  /*1b30*/  LDCU.64 UR6, c[0x0][0x380] ;  /* 0x00007000ff0677ac */ /* 0x000e660008000a00 */
[----:B------:R-:W-:Y:S02]  /*1b40*/  IADD3 R0, PT, PT, -R3, RZ, RZ ;  /* 0x000000ff03007210 */ /* 0x000fe40007ffe1ff */
[----:B0-----:R-:W-:Y:S02]  /*1b50*/  LEA R14, P1, R10, UR4, 0x2 ;  /* 0x000000040a0e7c11 */ /* 0x001fe4000f8210ff */
[----:B-1----:R-:W-:Y:S02]  /*1b60*/  IADD3 R6, P3, PT, R4, UR6, RZ ;  /* 0x0000000604067c10 */ /* 0x002fe4000ff7e0ff */
[----:B------:R-:W-:-:S02]  /*1b70*/  IADD3 R14, P2, PT, R14, 0x20, RZ ;  /* 0x000000200e0e7810 */ /* 0x000fc40007f5e0ff */
[----:B------:R-:W-:Y:S02]  /*1b80*/  IADD3 R6, P4, PT, R6, 0x20, RZ ;  /* 0x0000002006067810 */ /* 0x000fe40007f9e0ff */
[----:B------:R-:W-:Y:S02]  /*1b90*/  LEA.HI.X R23, R10, UR5, R7, 0x2, P1 ;  /* 0x000000050a177c11 */ /* 0x000fe400088f1407 */
[----:B------:R-:W-:Y:S02]  /*1ba0*/  IADD3.X R15, PT, PT, RZ, UR7, R5, P4, P3 ;  /* 0x00000007ff0f7c10 */ /* 0x000fe4000a7e6405 */
[----:B------:R-:W-:-:S07]  /*1bb0*/  IADD3.X R23, PT, PT, RZ, R23, RZ, P2, !PT ;  /* 0x00000017ff177210 */ /* 0x000fce00017fe4ff */
.L_x_18:
[----:B------:R-:W-:Y:S02]  /*1bc0*/  MOV R8, R6 ;  /* 0x0000000600087202 */ /* 0x000fe40000000f00 */
[----:B------:R-:W-:-:S05]  /*1bd0*/  MOV R9, R15 ;  /* 0x0000000f00097202 */ /* 0x000fca0000000f00 */
[----:B------:R-:W2:Y:S01]  /*1be0*/  LDG.E R15, desc[UR8][R8.64+-0x20] ;  /* 0xffffe008080f7981 */ /* 0x000ea2000c1e1900 */
[----:B-1----:R-:W-:Y:S02]  /*1bf0*/  MOV R12, R14 ;  /* 0x0000000e000c7202 */ /* 0x002fe40000000f00 */
[----:B------:R-:W-:-:S05]  /*1c00*/  MOV R13, R23 ;  /* 0x00000017000d7202 */ /* 0x000fca0000000f00 */
[----:B--2---:R0:W-:Y:S04]  /*1c10*/  REDG.E.ADD.F32.FTZ.RN.STRONG.GPU desc[UR8][R12.64+-0x20], R15 ;  /* 0xffffe00f0c0079a6 */ /* 0x0041e8000c12f308 */
[----:B------:R-:W2:Y:S04]  /*1c20*/  LDG.E R17, desc[UR8][R8.64+-0x1c] ;  /* 0xffffe40808117981 */ /* 0x000ea8000c1e1900 */
[----:B--2---:R1:W-:Y:S04]  /*1c30*/  REDG.E.ADD.F32.FTZ.RN.STRONG.GPU desc[UR8][R12.64+-0x1c], R17 ;  /* 0xffffe4110c0079a6 */ /* 0x0043e8000c12f308 */
[----:B------:R-:W2:Y:S04]  /*1c40*/  LDG.E R19, desc[UR8][R8.64+-0x18] ;  /* 0xffffe80808137981 */ /* 0x000ea8000c1e1900 */
[----:B--2---:R2:W-:Y:S04]  /*1c50*/  REDG.E.ADD.F32.FTZ.RN.STRONG.GPU desc[UR8][R12.64+-0x18], R19 ;  /* 0xffffe8130c0079a6 */ /* 0x0045e8000c12f308 */
[----:B------:R-:W3:Y:S04]  /*1c60*/  LDG.E R21, desc[UR8][R8.64+-0x14] ;  /* 0xffffec0808157981 */ /* 0x000ee8000c1e1900 */
[----:B---3--:R3:W-:Y:S04]  /*1c70*/  REDG.E.ADD.F32.FTZ.RN.STRONG.GPU desc[UR8][R12.64+-0x14], R21 ;  /* 0xffffec150c0079a6 */ /* 0x0087e8000c12f308 */
[----:B------:R-:W4:Y:S04]  /*1c80*/  LDG.E R23, desc[UR8][R8.64+-0x10] ;  /* 0xfffff00808177981 */ /* 0x000f28000c1e1900 */
[----:B----4-:R4:W-:Y:S04]  /*1c90*/  REDG.E.ADD.F32.FTZ.RN.STRONG.GPU desc[UR8][R12.64+-0x10], R23 ;  /* 0xfffff0170c0079a6 */ /* 0x0109e8000c12f308 */
[----:B------:R-:W5:Y:S04]  /*1ca0*/  LDG.E R25, desc[UR8][R8.64+-0xc] ;  /* 0xfffff40808197981 */ /* 0x000f68000c1e1900 */
[----:B-----5:R5:W-:Y:S04]  /*1cb0*/  REDG.E.ADD.F32.FTZ.RN.STRONG.GPU desc[UR8][R12.64+-0xc], R25 ;  /* 0xfffff4190c0079a6 */ /* 0x020be8000c12f308 */
[----:B0-----:R-:W2:Y:S04]  /*1cc0*/  LDG.E R15, desc[UR8][R8.64+-0x8] ;  /* 0xfffff808080f7981 */ /* 0x001ea8000c1e1900 */
[----:B--2---:R0:W-:Y:S04]  /*1cd0*/  REDG.E.ADD.F32.FTZ.RN.STRONG.GPU desc[UR8][R12.64+-0x8], R15 ;  /* 0xfffff80f0c0079a6 */ /* 0x0041e8000c12f308 */
[----:B-1----:R-:W2:Y:S04]  /*1ce0*/  LDG.E R17, desc[UR8][R8.64+-0x4] ;  /* 0xfffffc0808117981 */ /* 0x002ea8000c1e1900 */
[----:B--2---:R1:W-:Y:S04]  /*1cf0*/  REDG.E.ADD.F32.FTZ.RN.STRONG.GPU desc[UR8][R12.64+-0x4], R17 ;  /* 0xfffffc110c0079a6 */ /* 0x0043e8000c12f308 */
[----:B------:R-:W2:Y:S04]  /*1d00*/  LDG.E R19, desc[UR8][R8.64] ;  /* 0x0000000808137981 */ /* 0x000ea8000c1e1900 */
[----:B--2---:R2:W-:Y:S04]  /*1d10*/  REDG.E.ADD.F32.FTZ.RN.STRONG.GPU desc[UR8][R12.64], R19 ;  /* 0x000000130c0079a6 */ /* 0x0045e8000c12f308 */
[----:B---3--:R-:W3:Y:S04]  /*1d20*/  LDG.E R21, desc[UR8][R8.64+0x4] ;  /* 0x0000040808157981 */ /* 0x008ee8000c1e1900 */
[----:B---3--:R3:W-:Y:S04]  /*1d30*/  REDG.E.ADD.F32.FTZ.RN.STRONG.GPU desc[UR8][R12.64+0x4], R21 ;  /* 0x000004150c0079a6 */ /* 0x0087e8000c12f308 */
[----:B----4-:R-:W4:Y:S04]  /*1d40*/  LDG.E R23, desc[UR8][R8.64+0x8] ;  /* 0x0000080808177981 */ /* 0x010f28000c1e1900 */
[----:B----4-:R4:W-:Y:S04]  /*1d50*/  REDG.E.ADD.F32.FTZ.RN.STRONG.GPU desc[UR8][R12.64+0x8], R23 ;  /* 0x000008170c0079a6 */ /* 0x0109e8000c12f308 */
[----:B-----5:R-:W5:Y:S04]  /*1d60*/  LDG.E R25, desc[UR8][R8.64+0xc] ;  /* 0x00000c0808197981 */ /* 0x020f68000c1e1900 */
[----:B-----5:R-:W-:Y:S04]  /*1d70*/  REDG.E.ADD.F32.FTZ.RN.STRONG.GPU desc[UR8][R12.64+0xc], R25 ;  /* 0x00000c190c0079a6 */ /* 0x020fe8000c12f308 */
[----:B0-----:R-:W5:Y:S04]  /*1d80*/  LDG.E R15, desc[UR8][R8.64+0x10] ;  /* 0x00001008080f7981 */ /* 0x001f68000c1e1900 */
[----:B-----5:R0:W-:Y:S04]  /*1d90*/  REDG.E.ADD.F32.FTZ.RN.STRONG.GPU desc[UR8][R12.64+0x10], R15 ;  /* 0x0000100f0c0079a6 */ /* 0x0201e8000c12f308 */
[----:B-1----:R-:W5:Y:S04]  /*1da0*/  LDG.E R17, desc[UR8][R8.64+0x14] ;  /* 0x0000140808117981 */ /* 0x002f68000c1e1900 */
[----:B-----5:R1:W-:Y:S04]  /*1db0*/  REDG.E.ADD.F32.FTZ.RN.STRONG.GPU desc[UR8][R12.64+0x14], R17 ;  /* 0x000014110c0079a6 */ /* 0x0203e8000c12f308 */
[----:B--2---:R-:W2:Y:S01]  /*1dc0*/  LDG.E R19, desc[UR8][R8.64+0x18] ;  /* 0x0000180808137981 */ /* 0x004ea2000c1e1900 */
[----:B------:R-:W-:-:S04]  /*1dd0*/  IADD3 R0, PT, PT, R0, 0x10, RZ ;  /* 0x0000001000007810 */ /* 0x000fc80007ffe0ff */
[----:B------:R-:W-:Y:S01]  /*1de0*/  ISETP.NE.AND P1, PT, R0, RZ, PT ;  /* 0x000000ff0000720c */ /* 0x000fe20003f25270 */
[----:B--2---:R1:W-:Y:S04]  /*1df0*/  REDG.E.ADD.F32.FTZ.RN.STRONG.GPU desc[UR8][R12.64+0x18], R19 ;  /* 0x000018130c0079a6 */ /* 0x0043e8000c12f308 */
[----:B---3--:R-:W2:Y:S01]  /*1e00*/  LDG.E R21, desc[UR8][R8.64+0x1c] ;  /* 0x00001c0808157981 */ /* 0x008ea2000c1e1900 */
[----:B------:R-:W-:Y:S02]  /*1e10*/  IADD3 R14, P2, PT, R12, 0x40, RZ ;  /* 0x000000400c0e7810 */ /* 0x000fe40007f5e0ff */
[----:B------:R-:W-:Y:S02]  /*1e20*/  IADD3 R6, P3, PT, R8, 0x40, RZ ;  /* 0x0000004008067810 */ /* 0x000fe40007f7e0ff */
[----:B----4-:R-:W-:-:S02]  /*1e30*/  IADD3.X R23, PT, PT, RZ, R13, RZ, P2, !PT ;  /* 0x0000000dff177210 */ /* 0x010fc400017fe4ff */
[----:B0-----:R-:W-:Y:S01]  /*1e40*/  IADD3.X R15, PT, PT, RZ, R9, RZ, P3, !PT ;  /* 0x00000009ff0f7210 */ /* 0x001fe20001ffe4ff */
[----:B--2---:R1:W-:Y:S01]  /*1e50*/  REDG.E.ADD.F32.FTZ.RN.STRONG.GPU desc[UR8][R12.64+0x1c], R21 ;  /* 0x00001c150c0079a6 */ /* 0x0043e2000c12f308 */
[----:B------:R-:W-:Y:S07]  /*1e60*/  @P1 BRA `(.L_x_18) ;  /* 0xfffffffc00541947 */ /* 0x000fee000383ffff */
.L_x_17:
[----:B------:R-:W-:Y:S05]  /*1e70*/  @!P0 EXIT ;  /* 0x000000000000894d */ /* 0x000fea0003800000 */
[----:B------:R-:W0:Y:S01]  /*1e80*/  LDCU.64 UR4, c[0x0][0x380] ;  /* 0x00007000ff0477ac */ /* 0x000e220008000a00 */
[----:B------:R-:W-:Y:S02]  /*1e90*/  ISETP.GE.U32.AND P0, PT, R2, 0x8, PT ;  /* 0x000000080200780c */ /* 0x000fe40003f06070 */
[----:B------:R-:W-:-:S04]  /*1ea0*/  LOP3.LUT R6, R11, 0x7, RZ, 0xc0, !PT ;  /* 0x000000070b067812 */ /* 0x000fc800078ec0ff */
[----:B------:R-:W-:Y:S02]  /*1eb0*/  ISETP.NE.AND P2, PT, R6, RZ, PT ;  /* 0x000000ff0600720c */ /* 0x000fe40003f45270 */
[----:B0-----:R-:W-:-:S04]  /*1ec0*/  IADD3 R8, P1, PT, R4, UR4, RZ ;  /* 0x0000000404087c10 */ /* 0x001fc8000ff3e0ff */
[----:B------:R-:W-:Y:S01]  /*1ed0*/  IADD3.X R9, PT, PT, R5, UR5, RZ, P1, !PT ;  /* 0x0000000505097c10 */ /* 0x000fe20008ffe4ff */
[----:B------:R-:W-:Y:S08]  /*1ee0*/  @!P0 BRA `(.L_x_19) ;  /* 0x00000000005c8947 */ /* 0x000ff00003800000 */
[----:B------:R-:W-:Y:S01]  /*1ef0*/  IMAD.WIDE.U32 R14, R3, 0x4, R8 ;  /* 0x00000004030e7825 */ /* 0x000fe200078e0008 */
[----:B------:R-:W0:Y:S04]  /*1f00*/  LDCU.64 UR6, c[0x0][0x3a8] ;  /* 0x00007500ff0677ac */ /* 0x000e280008000a00 */
[----:B-1----:R-:W2:Y:S01]  /*1f10*/  LDG.E R17, desc[UR8][R14.64] ;  /* 0x000000080e117981 */ /* 0x002ea2000c1e1900 */
[----:B------:R-:W-:-:S04]  /*1f20*/  IADD3 R0, P0, PT, R10, R3, RZ ;  /* 0x000000030a007210 */ /* 0x000fc80007f1e0ff */
[----:B------:R-:W-:Y:S02]  /*1f30*/  IADD3.X R13, PT, PT, RZ, R7, RZ, P0, !PT ;  /* 0x00000007ff0d7210 */ /* 0x000fe400007fe4ff */
[----:B0-----:R-:W-:-:S04]  /*1f40*/  LEA R12, P0, R0, UR6, 0x2 ;  /* 0x00000006000c7c11 */ /* 0x001fc8000f8010ff */
[----:B------:R-:W-:-:S05]  /*1f50*/  LEA.HI.X R13, R0, UR7, R13, 0x2, P0 ;  /* 0x00000007000d7c11 */ /* 0x000fca00080f140d */
[----:B--2---:R0:W-:Y:S04]  /*1f60*/  REDG.E.ADD.F32.FTZ.RN.STRONG.GPU desc[UR8][R12.64], R17 ;  /* 0x000000110c0079a6 */ /* 0x0041e8000c12f308 */
[----:B------:R-:W2:Y:S04]  /*1f70*/  LDG.E R19, desc[UR8][R14.64+0x4] ;  /* 0x000004080e137981 */ /* 0x000ea8000c1e1900 */
[----:B--2---:R1:W-:Y:S04]  /*1f80*/  REDG.E.ADD.F32.FTZ.RN.STRONG.GPU desc[UR8][R12.64+0x4], R19 ;  /* 0x000004130c0079a6 */ /* 0x0043e8000c12f308 */
[----:B------:R-:W2:Y:S04]  /*1f90*/  LDG.E R21, desc[UR8][R14.64+0x8] ;  /* 0x000008080e157981 */ /* 0x000ea8000c1e1900 */
[----:B--2---:R2:W-:Y:S04]  /*1fa0*/  REDG.E.ADD.F32.FTZ.RN.STRONG.GPU desc[UR8][R12.64+0x8], R21 ;  /* 0x000008150c0079a6 */ /* 0x0045e8000c12f308 */
[----:B------:R-:W3:Y:S04]  /*1fb0*/  LDG.E R23, desc[UR8][R14.64+0xc] ;  /* 0x00000c080e177981 */ /* 0x000ee8000c1e1900 */
[----:B---3--:R2:W-:Y:S04]  /*1fc0*/  REDG.E.ADD.F32.FTZ.RN.STRONG.GPU desc[UR8][R12.64+0xc], R23 ;  /* 0x00000c170c0079a6 */ /* 0x0085e8000c12f308 */
[----:B------:R-:W3:Y:S04]  /*1fd0*/  LDG.E R25, desc[UR8][R14.64+0x10] ;  /* 0x000010080e197981 */ /* 0x000ee8000c1e1900 */
[----:B---3--:R2:W-:Y:S04]  /*1fe0*/  REDG.E.ADD.F32.FTZ.RN.STRONG.GPU desc[UR8][R12.64+0x10], R25 ;  /* 0x000010190c0079a6 */ /* 0x0085e8000c12f308 */
[----:B------:R-:W3:Y:S04]  /*1ff0*/  LDG.E R27, desc[UR8][R14.64+0x14] ;  /* 0x000014080e1b7981 */ /* 0x000ee8000c1e1900 */
[----:B---3--:R2:W-:Y:S04]  /*2000*/  REDG.E.ADD.F32.FTZ.RN.STRONG.GPU desc[UR8][R12.64+0x14], R27 ;  /* 0x0000141b0c0079a6 */ /* 0x0085e8000c12f308 */
[----:B0-----:R-:W3:Y:S04]  /*2010*/  LDG.E R17, desc[UR8][R14.64+0x18] ;  /* 0x000018080e117981 */ /* 0x001ee8000c1e1900 */
[----:B---3--:R2:W-:Y:S04]  /*2020*/  REDG.E.ADD.F32.FTZ.RN.STRONG.GPU desc[UR8][R12.64+0x18], R17 ;  /* 0x000018110c0079a6 */ /* 0x0085e8000c12f308 */
[----:B-1----:R-:W3:Y:S01]  /*2030*/  LDG.E R19, desc[UR8][R14.64+0x1c] ;  /* 0x00001c080e137981 */ /* 0x002ee2000c1e1900 */
[----:B------:R-:W-:-:S03]  /*2040*/  IADD3 R3, PT, PT, R3, 0x8, RZ ;  /* 0x0000000803037810 */ /* 0x000fc60007ffe0ff */
[----:B---3--:R2:W-:Y:S04]  /*2050*/  REDG.E.ADD.F32.FTZ.RN.STRONG.GPU desc[UR8][R12.64+0x1c], R19 ;  /* 0x00001c130c0079a6 */ /* 0x0085e8000c12f308 */
.L_x_19:
[----:B------:R-:W-:Y:S05]  /*2060*/  @!P2 EXIT ;  /* 0x000000000000a94d */ /* 0x000fea0003800000 */
[----:B------:R-:W-:Y:S02]  /*2070*/  ISETP.GE.U32.AND P0, PT, R6, 0x4, PT ;  /* 0x000000040600780c */ /* 0x000fe40003f06070 */
[----:B------:R-:W-:-:S04]  /*2080*/  LOP3.LUT R0, R11, 0x3, RZ, 0xc0, !PT ;  /* 0x000000030b007812 */ /* 0x000fc800078ec0ff */
[----:B------:R-:W-:-:S07]  /*2090*/  ISETP.NE.AND P1, PT, R0, RZ, PT ;  /* 0x000000ff0000720c */ /* 0x000fce0003f25270 */
[----:B------:R-:W-:Y:S06]  /*20a0*/  @!P0 BRA `(.L_x_20) ;  /* 0x00000000003c8947 */ /* 0x000fec0003800000 */
[----:B-12---:R-:W-:Y:S01]  /*20b0*/  IMAD.WIDE.U32 R12, R3, 0x4, R8 ;  /* 0x00000004030c7825 */ /* 0x006fe200078e0008 */
[----:B------:R-:W0:Y:S04]  /*20c0*/  LDCU.64 UR6, c[0x0][0x3a8] ;  /* 0x00007500ff0677ac */ /* 0x000e280008000a00 */
[----:B------:R-:W2:Y:S01]  /*20d0*/  LDG.E R11, desc[UR8][R12.64] ;  /* 0x000000080c0b7981 */ /* 0x000ea2000c1e1900 */
        /* <DEDUP_REMOVED lines=9> */
[----:B------:R-:W2:Y:S01]  /*2170*/  LDG.E R19, desc[UR8][R12.64+0xc] ;  /* 0x00000c080c137981 */ /* 0x000ea2000c1e1900 */
[----:B------:R-:W-:-:S03]  /*2180*/  IADD3 R3, PT, PT, R3, 0x4, RZ ;  /* 0x0000000403037810 */ /* 0x000fc60007ffe0ff */
[----:B--2---:R0:W-:Y:S04]  /*2190*/  REDG.E.ADD.F32.FTZ.RN.STRONG.GPU desc[UR8][R8.64+0xc], R19 ;  /* 0x00000c13080079a6 */ /* 0x0041e8000c12f308 */
.L_x_20:
[----:B------:R-:W-:Y:S05]  /*21a0*/  @!P1 EXIT ;  /* 0x000000000000994d */ /* 0x000fea0003800000 */
[----:B------:R-:W3:Y:S01]  /*21b0*/  LDCU.64 UR6, c[0x0][0x3a8] ;  /* 0x00007500ff0677ac */ /* 0x000ee20008000a00 */
[----:B------:R-:W-:Y:S01]  /*21c0*/  IMAD.WIDE.U32 R4, R3, 0x4, R4 ;  /* 0x0000000403047825 */ /* 0x000fe200078e0004 */
[----:B------:R-:W-:Y:S02]  /*21d0*/  IADD3 R3, P1, PT, R10, R3, RZ ;  /* 0x000000030a037210 */ /* 0x000fe40007f3e0ff */
[----:B------:R-:W-:Y:S02]  /*21e0*/  IADD3 R0, PT, PT, -R0, RZ, RZ ;  /* 0x000000ff00007210 */ /* 0x000fe40007ffe1ff */
[----:B------:R-:W-:Y:S02]  /*21f0*/  IADD3 R6, P0, PT, R4, UR4, RZ ;  /* 0x0000000404067c10 */ /* 0x000fe4000ff1e0ff */
[----:B------:R-:W-:Y:S02]  /*2200*/  IADD3.X R2, PT, PT, RZ, R7, RZ, P1, !PT ;  /* 0x00000007ff027210 */ /* 0x000fe40000ffe4ff */
[----:B0-----:R-:W-:-:S02]  /*2210*/  IADD3.X R9, PT, PT, R5, UR5, RZ, P0, !PT ;  /* 0x0000000505097c10 */ /* 0x001fc400087fe4ff */
[----:B---3--:R-:W-:-:S04]  /*2220*/  LEA R4, P2, R3, UR6, 0x2 ;  /* 0x0000000603047c11 */ /* 0x008fc8000f8410ff */
[----:B------:R-:W-:-:S09]  /*2230*/  LEA.HI.X R7, R3, UR7, R2, 0x2, P2 ;  /* 0x0000000703077c11 */ /* 0x000fd200090f1402 */
.L_x_21:
[----:B0-----:R-:W-:Y:S02]  /*2240*/  MOV R2, R6 ;  /* 0x0000000600027202 */ /* 0x001fe40000000f00 */
[----:B------:R-:W-:-:S05]  /*2250*/  MOV R3, R9 ;  /* 0x0000000900037202 */ /* 0x000fca0000000f00 */
[----:B------:R0:W3:Y:S01]  /*2260*/  LDG.E R5, desc[UR8][R2.64] ;  /* 0x0000000802057981 */ /* 0x0000e2000c1e1900 */
[----:B------:R-:W-:-:S04]  /*2270*/  IADD3 R0, PT, PT, R0, 0x1, RZ ;  /* 0x0000000100007810 */ /* 0x000fc80007ffe0ff */
[----:B------:R-:W-:Y:S02]  /*2280*/  ISETP.NE.AND P0, PT, R0, RZ, PT ;  /* 0x000000ff0000720c */ /* 0x000fe40003f05270 */
[----:B0-----:R-:W-:Y:S02]  /*2290*/  MOV R2, R4 ;  /* 0x0000000400027202 */ /* 0x001fe40000000f00 */
[----:B------:R-:W-:Y:S02]  /*22a0*/  MOV R3, R7 ;  /* 0x0000000700037202 */ /* 0x000fe40000000f00 */
[----:B------:R-:W-:Y:S02]  /*22b0*/  IADD3 R6, P1, PT, R6, 0x4, RZ ;  /* 0x0000000406067810 */ /* 0x000fe40007f3e0ff */
[----:B------:R-:W-:Y:S02]  /*22c0*/  IADD3 R4, P2, PT, R4, 0x4, RZ ;  /* 0x0000000404047810 */ /* 0x000fe40007f5e0ff */
[----:B------:R-:W-:-:S02]  /*22d0*/  IADD3.X R9, PT, PT, RZ, R9, RZ, P1, !PT ;  /* 0x00000009ff097210 */ /* 0x000fc40000ffe4ff */
[----:B------:R-:W-:Y:S01]  /*22e0*/  IADD3.X R7, PT, PT, RZ, R7, RZ, P2, !PT ;  /* 0x00000007ff077210 */ /* 0x000fe200017fe4ff */
[----:B---3--:R0:W-:Y:S01]  /*22f0*/  REDG.E.ADD.F32.FTZ.RN.STRONG.GPU desc[UR8][R2.64], R5 ;  /* 0x00000005020079a6 */ /* 0x0081e2000c12f308 */
[----:B------:R-:W-:Y:S07]  /*2300*/  @P0 BRA `(.L_x_21) ;  /* 0xfffffffc00cc0947 */ /* 0x000fee000383ffff */
[----:B------:R-:W-:Y:S05]  /*2310*/  EXIT ;  /* 0x000000000000794d */ /* 0x000fea0003800000 */
.L_x_22:
[----:B------:R-:W-:-:S00]  /*2320*/  BRA `(.L_x_22) ;  /* 0xfffffffc00fc7947 */ /* 0x000fc0000383ffff */
[----:B------:R-:W-:-:S00]  /*2330*/  NOP ;  /* 0x0000000000007918 */ /* 0x000fc00000000000 */
        /* <DEDUP_REMOVED lines=12> */
.L_x_23:


//--------------------- .nv.shared.reserved.0     --------------------------
	.section	.nv.shared.reserved.0,"aw",@nobits
	.weak		__nv_reservedSMEM_offset_0_alias
	.size		__nv_reservedSMEM_offset_0_alias, 0, 64
	.other		__nv_reservedSMEM_offset_0_alias,@"STO_CUDA_RESERVED_SHARED STV_DEFAULT"
__nv_reservedSMEM_offset_0_alias:
	.zero		0
	.zero		64


//--------------------- .nv.constant0._Z6kernelPfS_iiiPiS_ --------------------------
	.section	.nv.constant0._Z6kernelPfS_iiiPiS_,"a",@progbits
	.sectionflags	@""
	.align	4
.nv.constant0._Z6kernelPfS_iiiPiS_:
	.zero		944


//--------------------- SYMBOLS --------------------------

	.type		.nv.reservedSmem.offset0,@object
	.size		.nv.reservedSmem.offset0,0x4
